	.target	sm_90a

	.elftype	@"ET_EXEC"


//--------------------- .note.nv.tkinfo           --------------------------
	.section	.note.nv.tkinfo,"",@"SHT_NOTE"
	.sectionflags	@"SHF_NOTE_NV_TKINFO"
	.tkinfo
        /*0018*/ 	.word	0x00000002
        /*0030*/ 	.string	""
        /*0030*/ 	.string	"ptxas"
        /*0030*/ 	.string	"Cuda compilation tools, release 13.0, V13.0.88"
        /*0030*/ 	.string	"Build cuda_13.0.r13.0/compiler.36424714_0"
        /*0030*/ 	.string	"-arch sm_90a -m 64 "



//--------------------- .note.nv.cuinfo           --------------------------
	.section	.note.nv.cuinfo,"",@"SHT_NOTE"
	.sectionflags	@"SHF_NOTE_NV_CUINFO"
        /*0018*/ 	.short	0x0002
        /*001a*/ 	.short	0x005a
        /*001c*/ 	.short	0x0082
	.zero		2


//--------------------- .nv.info                  --------------------------
	.section	.nv.info,"",@"SHT_CUDA_INFO"
	.align	4


	//----- nvinfo : EIATTR_REGCOUNT
	.align		4
        /*0000*/ 	.byte	0x04, 0x2f
        /*0002*/ 	.short	(.L_12 - .L_11)
	.align		4
.L_11:
        /*0004*/ 	.word	index@(_ZN7cutlass13device_kernelINS_4gemm6kernel13GemmUniversalIN4cute5tupleIJiiiiEEENS1_10collective13CollectiveMmaINS1_37MainloopSm90TmaGmmaWarpSpecializedFP8ILi5ENS5_IJNS4_1CILi2EEESB_NSA_ILi1EEEEEENS1_35KernelTmaWarpSpecializedCooperativeEEENS5_IJNSA_ILi256EEENSA_ILi64EEENSA_ILi128EEEEEENS_12float_e4m3_tENS5_IJlSC_lEEESK_SL_NS4_8TiledMMAINS4_8MMA_AtomIJNS4_4SM904GMMA30MMA_64x64x32_F32E4M3E4M3_SS_TNILNSP_7ScaleInE1ELSR_1EEEEEENS4_6LayoutINS5_IJSB_SC_SC_EEENS5_IJSC_NSA_ILi0EEESW_EEEEENS5_IJNS4_10UnderscoreESZ_SZ_EEEEENS4_23SM90_TMA_LOAD_MULTICASTENS4_14ComposedLayoutINS4_7SwizzleILi3ELi4ELi3EEENS4_18smem_ptr_flag_bitsILi8EEENSU_INS5_IJNSA_ILi8EEESI_EEENS5_IJSI_SC_EEEEEEEvNS4_8identityES12_S1C_vS1D_EENS_8epilogue10collective6detail29Sm90TmaWarpSpecializedAdapterINS1G_15DefaultEpilogueISK_SL_SL_NS1F_6thread17LinearCombinationISK_Li1EffLNS1K_9ScaleType4KindE0ELNS_15FloatRoundStyleE2ESK_EENS1_15EpilogueDefaultEEEEEvvEEEEvNT_6ParamsE)
        /*0008*/ 	.word	0x000000a8


	//----- nvinfo : EIATTR_FRAME_SIZE
	.align		4
.L_12:
        /*000c*/ 	.byte	0x04, 0x11
        /*000e*/ 	.short	(.L_14 - .L_13)
	.align		4
.L_13:
        /*0010*/ 	.word	index@(_ZN7cutlass13device_kernelINS_4gemm6kernel13GemmUniversalIN4cute5tupleIJiiiiEEENS1_10collective13CollectiveMmaINS1_37MainloopSm90TmaGmmaWarpSpecializedFP8ILi5ENS5_IJNS4_1CILi2EEESB_NSA_ILi1EEEEEENS1_35KernelTmaWarpSpecializedCooperativeEEENS5_IJNSA_ILi256EEENSA_ILi64EEENSA_ILi128EEEEEENS_12float_e4m3_tENS5_IJlSC_lEEESK_SL_NS4_8TiledMMAINS4_8MMA_AtomIJNS4_4SM904GMMA30MMA_64x64x32_F32E4M3E4M3_SS_TNILNSP_7ScaleInE1ELSR_1EEEEEENS4_6LayoutINS5_IJSB_SC_SC_EEENS5_IJSC_NSA_ILi0EEESW_EEEEENS5_IJNS4_10UnderscoreESZ_SZ_EEEEENS4_23SM90_TMA_LOAD_MULTICASTENS4_14ComposedLayoutINS4_7SwizzleILi3ELi4ELi3EEENS4_18smem_ptr_flag_bitsILi8EEENSU_INS5_IJNSA_ILi8EEESI_EEENS5_IJSI_SC_EEEEEEEvNS4_8identityES12_S1C_vS1D_EENS_8epilogue10collective6detail29Sm90TmaWarpSpecializedAdapterINS1G_15DefaultEpilogueISK_SL_SL_NS1F_6thread17LinearCombinationISK_Li1EffLNS1K_9ScaleType4KindE0ELNS_15FloatRoundStyleE2ESK_EENS1_15EpilogueDefaultEEEEEvvEEEEvNT_6ParamsE)
        /*0014*/ 	.word	0x00000000


	//----- nvinfo : EIATTR_MIN_STACK_SIZE
	.align		4
.L_14:
        /*0018*/ 	.byte	0x04, 0x12
        /*001a*/ 	.short	(.L_16 - .L_15)
	.align		4
.L_15:
        /*001c*/ 	.word	index@(_ZN7cutlass13device_kernelINS_4gemm6kernel13GemmUniversalIN4cute5tupleIJiiiiEEENS1_10collective13CollectiveMmaINS1_37MainloopSm90TmaGmmaWarpSpecializedFP8ILi5ENS5_IJNS4_1CILi2EEESB_NSA_ILi1EEEEEENS1_35KernelTmaWarpSpecializedCooperativeEEENS5_IJNSA_ILi256EEENSA_ILi64EEENSA_ILi128EEEEEENS_12float_e4m3_tENS5_IJlSC_lEEESK_SL_NS4_8TiledMMAINS4_8MMA_AtomIJNS4_4SM904GMMA30MMA_64x64x32_F32E4M3E4M3_SS_TNILNSP_7ScaleInE1ELSR_1EEEEEENS4_6LayoutINS5_IJSB_SC_SC_EEENS5_IJSC_NSA_ILi0EEESW_EEEEENS5_IJNS4_10UnderscoreESZ_SZ_EEEEENS4_23SM90_TMA_LOAD_MULTICASTENS4_14ComposedLayoutINS4_7SwizzleILi3ELi4ELi3EEENS4_18smem_ptr_flag_bitsILi8EEENSU_INS5_IJNSA_ILi8EEESI_EEENS5_IJSI_SC_EEEEEEEvNS4_8identityES12_S1C_vS1D_EENS_8epilogue10collective6detail29Sm90TmaWarpSpecializedAdapterINS1G_15DefaultEpilogueISK_SL_SL_NS1F_6thread17LinearCombinationISK_Li1EffLNS1K_9ScaleType4KindE0ELNS_15FloatRoundStyleE2ESK_EENS1_15EpilogueDefaultEEEEEvvEEEEvNT_6ParamsE)
        /*0020*/ 	.word	0x00000000
.L_16:


//--------------------- .nv.compat                --------------------------
	.section	.nv.compat,"",@"SHT_CUDA_COMPAT_INFO"
	.align	4
        /*0000*/ 	.byte	0x02, 0x09, 0x01, 0x00, 0x02, 0x02, 0x04, 0x00, 0x02, 0x05, 0x05, 0x00, 0x03, 0x07, 0x01, 0x01
        /*0010*/ 	.byte	0x02, 0x03, 0x01, 0x00, 0x02, 0x06, 0x01, 0x00, 0x04, 0x0b, 0x08, 0x00, 0x00, 0x00, 0x00, 0x00
        /*0020*/ 	.byte	0x00, 0x00, 0x00, 0x00


//--------------------- .nv.info._ZN7cutlass13device_kernelINS_4gemm6kernel13GemmUniversalIN4cute5tupleIJiiiiEEENS1_10collective13CollectiveMmaINS1_37MainloopSm90TmaGmmaWarpSpecializedFP8ILi5ENS5_IJNS4_1CILi2EEESB_NSA_ILi1EEEEEENS1_35KernelTmaWarpSpecializedCooperativeEEENS5_IJNSA_ILi256EEENSA_ILi64EEENSA_ILi128EEEEEENS_12float_e4m3_tENS5_IJlSC_lEEESK_SL_NS4_8TiledMMAINS4_8MMA_AtomIJNS4_4SM904GMMA30MMA_64x64x32_F32E4M3E4M3_SS_TNILNSP_7ScaleInE1ELSR_1EEEEEENS4_6LayoutINS5_IJSB_SC_SC_EEENS5_IJSC_NSA_ILi0EEESW_EEEEENS5_IJNS4_10UnderscoreESZ_SZ_EEEEENS4_23SM90_TMA_LOAD_MULTICASTENS4_14ComposedLayoutINS4_7SwizzleILi3ELi4ELi3EEENS4_18smem_ptr_flag_bitsILi8EEENSU_INS5_IJNSA_ILi8EEESI_EEENS5_IJSI_SC_EEEEEEEvNS4_8identityES12_S1C_vS1D_EENS_8epilogue10collective6detail29Sm90TmaWarpSpecializedAdapterINS1G_15DefaultEpilogueISK_SL_SL_NS1F_6thread17LinearCombinationISK_Li1EffLNS1K_9ScaleType4KindE0ELNS_15FloatRoundStyleE2ESK_EENS1_15EpilogueDefaultEEEEEvvEEEEvNT_6ParamsE --------------------------
	.section	.nv.info._ZN7cutlass13device_kernelINS_4gemm6kernel13GemmUniversalIN4cute5tupleIJiiiiEEENS1_10collective13CollectiveMmaINS1_37MainloopSm90TmaGmmaWarpSpecializedFP8ILi5ENS5_IJNS4_1CILi2EEESB_NSA_ILi1EEEEEENS1_35KernelTmaWarpSpecializedCooperativeEEENS5_IJNSA_ILi256EEENSA_ILi64EEENSA_ILi128EEEEEENS_12float_e4m3_tENS5_IJlSC_lEEESK_SL_NS4_8TiledMMAINS4_8MMA_AtomIJNS4_4SM904GMMA30MMA_64x64x32_F32E4M3E4M3_SS_TNILNSP_7ScaleInE1ELSR_1EEEEEENS4_6LayoutINS5_IJSB_SC_SC_EEENS5_IJSC_NSA_ILi0EEESW_EEEEENS5_IJNS4_10UnderscoreESZ_SZ_EEEEENS4_23SM90_TMA_LOAD_MULTICASTENS4_14ComposedLayoutINS4_7SwizzleILi3ELi4ELi3EEENS4_18smem_ptr_flag_bitsILi8EEENSU_INS5_IJNSA_ILi8EEESI_EEENS5_IJSI_SC_EEEEEEEvNS4_8identityES12_S1C_vS1D_EENS_8epilogue10collective6detail29Sm90TmaWarpSpecializedAdapterINS1G_15DefaultEpilogueISK_SL_SL_NS1F_6thread17LinearCombinationISK_Li1EffLNS1K_9ScaleType4KindE0ELNS_15FloatRoundStyleE2ESK_EENS1_15EpilogueDefaultEEEEEvvEEEEvNT_6ParamsE,"",@"SHT_CUDA_INFO"
	.sectionflags	@""
	.align	4


	//----- nvinfo : EIATTR_CUDA_API_VERSION
	.align		4
        /*0000*/ 	.byte	0x04, 0x37
        /*0002*/ 	.short	(.L_18 - .L_17)
.L_17:
        /*0004*/ 	.word	0x00000082


	//----- nvinfo : EIATTR_KPARAM_INFO
	.align		4
.L_18:
        /*0008*/ 	.byte	0x04, 0x17
        /*000a*/ 	.short	(.L_20 - .L_19)
.L_19:
        /*000c*/ 	.word	0x00000000
        /*0010*/ 	.short	0x0000
        /*0012*/ 	.short	0x0070
        /*0014*/ 	.byte	0x00, 0xf0, 0x01, 0x10


	//----- nvinfo : EIATTR_SPARSE_MMA_MASK
	.align		4
.L_20:
        /*0018*/ 	.byte	0x03, 0x50
        /*001a*/ 	.short	0x0000


	//----- nvinfo : EIATTR_MAXREG_COUNT
	.align		4
        /*001c*/ 	.byte	0x03, 0x1b
        /*001e*/ 	.short	0x00a8


	//----- nvinfo : EIATTR_NUM_BARRIERS
	.align		4
        /*0020*/ 	.byte	0x02, 0x4c
        /*0022*/ 	.byte	0x01
	.zero		1


	//----- nvinfo : EIATTR_MERCURY_ISA_VERSION
	.align		4
        /*0024*/ 	.byte	0x03, 0x5f
        /*0026*/ 	.short	0x0101


	//----- nvinfo : EIATTR_INT_WARP_WIDE_INSTR_OFFSETS
	.align		4
        /*0028*/ 	.byte	0x04, 0x31
        /*002a*/ 	.short	(.L_22 - .L_21)


	//   ....[0]....
.L_21:
        /*002c*/ 	.word	0x000004c0


	//   ....[1]....
        /*0030*/ 	.word	0x000004f0


	//   ....[2]....
        /*0034*/ 	.word	0x00000670


	//----- nvinfo : EIATTR_COOP_GROUP_MASK_REGIDS
	.align		4
.L_22:
        /*0038*/ 	.byte	0x04, 0x29
        /*003a*/ 	.short	(.L_24 - .L_23)


	//   ....[0]....
.L_23:
        /*003c*/ 	.word	0xffffffff


	//   ....[1]....
        /*0040*/ 	.word	0xffffffff


	//   ....[2]....
        /*0044*/ 	.word	0xffffffff


	//   ....[3]....
        /*0048*/ 	.word	0xffffffff


	//   ....[4]....
        /*004c*/ 	.word	0xffffffff


	//   ....[5]....
        /*0050*/ 	.word	0xffffffff


	//----- nvinfo : EIATTR_COOP_GROUP_INSTR_OFFSETS
	.align		4
.L_24:
        /*0054*/ 	.byte	0x04, 0x28
        /*0056*/ 	.short	(.L_26 - .L_25)


	//   ....[0]....
.L_25:
        /*0058*/ 	.word	0x00000060


	//   ....[1]....
        /*005c*/ 	.word	0x00000070


	//   ....[2]....
        /*0060*/ 	.word	0x00000130


	//   ....[3]....
        /*0064*/ 	.word	0x000002f0


	//   ....[4]....
        /*0068*/ 	.word	0x00000810


	//   ....[5]....
        /*006c*/ 	.word	0x00001290


	//----- nvinfo : EIATTR_REG_RECONFIG
	.align		4
.L_26:
        /*0070*/ 	.byte	0x01, 0x54
	.zero		2


	//----- nvinfo : EIATTR_MBARRIER_INSTR_OFFSETS
	.align		4
        /*0074*/ 	.byte	0x04, 0x39
        /*0076*/ 	.short	(.L_28 - .L_27)


	//   ....[0]....
.L_27:
        /*0078*/ 	.word	0x00000230
        /*007c*/ 	.word	0x000000ff
        /*0080*/ 	.word	0x00000000
        /*0084*/ 	.short	0x0100
        /*0086*/ 	.byte	0x08
	.zero		1


	//   ....[1]....
        /*0088*/ 	.word	0x00000240
        /*008c*/ 	.word	0x000000ff
        /*0090*/ 	.word	0x00000028
        /*0094*/ 	.short	0x0100
        /*0096*/ 	.byte	0x08
	.zero		1


	//   ....[2]....
        /*0098*/ 	.word	0x00000250
        /*009c*/ 	.word	0x000000ff
        /*00a0*/ 	.word	0x00000008
        /*00a4*/ 	.short	0x0100
        /*00a6*/ 	.byte	0x08
	.zero		1


	//   ....[3]....
        /*00a8*/ 	.word	0x00000260
        /*00ac*/ 	.word	0x000000ff
        /*00b0*/ 	.word	0x00000030
        /*00b4*/ 	.short	0x0100
        /*00b6*/ 	.byte	0x08
	.zero		1


	//   ....[4]....
        /*00b8*/ 	.word	0x00000270
        /*00bc*/ 	.word	0x000000ff
        /*00c0*/ 	.word	0x00000010
        /*00c4*/ 	.short	0x0100
        /*00c6*/ 	.byte	0x08
	.zero		1


	//   ....[5]....
        /*00c8*/ 	.word	0x00000280
        /*00cc*/ 	.word	0x000000ff
        /*00d0*/ 	.word	0x00000038
        /*00d4*/ 	.short	0x0100
        /*00d6*/ 	.byte	0x08
	.zero		1


	//   ....[6]....
        /*00d8*/ 	.word	0x00000290
        /*00dc*/ 	.word	0x000000ff
        /*00e0*/ 	.word	0x00000018
        /*00e4*/ 	.short	0x0100
        /*00e6*/ 	.byte	0x08
	.zero		1


	//   ....[7]....
        /*00e8*/ 	.word	0x000002a0
        /*00ec*/ 	.word	0x000000ff
        /*00f0*/ 	.word	0x00000040
        /*00f4*/ 	.short	0x0100
        /*00f6*/ 	.byte	0x08
	.zero		1


	//   ....[8]....
        /*00f8*/ 	.word	0x000002b0
        /*00fc*/ 	.word	0x000000ff
        /*0100*/ 	.word	0x00000020
        /*0104*/ 	.short	0x0100
        /*0106*/ 	.byte	0x08
	.zero		1


	//   ....[9]....
        /*0108*/ 	.word	0x000002c0
        /*010c*/ 	.word	0x000000ff
        /*0110*/ 	.word	0x00000048
        /*0114*/ 	.short	0x0100
        /*0116*/ 	.byte	0x08
	.zero		1


	//   ....[10]....
        /*0118*/ 	.word	0x00000700
        /*011c*/ 	.word	0x000000ff
        /*0120*/ 	.word	0x00000060
        /*0124*/ 	.short	0x0100
        /*0126*/ 	.byte	0x06
	.zero		1


	//   ....[11]....
        /*0128*/ 	.word	0x000007a0
        /*012c*/ 	.word	0x000000ff
        /*0130*/ 	.word	0x00000068
        /*0134*/ 	.short	0x0100
        /*0136*/ 	.byte	0x06
	.zero		1


	//   ....[12]....
        /*0138*/ 	.word	0x000017c0
        /*013c*/ 	.word	0x000000ff
        /*0140*/ 	.word	0x00000000
        /*0144*/ 	.short	0x010a
        /*0146*/ 	.byte	0x06
	.zero		1


	//   ....[13]....
        /*0148*/ 	.word	0x00001800
        /*014c*/ 	.word	0x000000ff
        /*0150*/ 	.word	0x00000000
        /*0154*/ 	.short	0x010a
        /*0156*/ 	.byte	0x06
	.zero		1


	//   ....[14]....
        /*0158*/ 	.word	0x000022f0
        /*015c*/ 	.word	0x000000ff
        /*0160*/ 	.word	0x00000000
        /*0164*/ 	.short	0x010a
        /*0166*/ 	.byte	0x0d
	.zero		1


	//   ....[15]....
        /*0168*/ 	.word	0x00002330
        /*016c*/ 	.word	0x000000ff
        /*0170*/ 	.word	0x00000000
        /*0174*/ 	.short	0x010a
        /*0176*/ 	.byte	0x0d
	.zero		1


	//   ....[16]....
        /*0178*/ 	.word	0x00002b20
        /*017c*/ 	.word	0x0000000e
        /*0180*/ 	.word	0x00000000
        /*0184*/ 	.short	0x0101
        /*0186*/ 	.byte	0x3f
	.zero		1


	//   ....[17]....
        /*0188*/ 	.word	0x000031c0
        /*018c*/ 	.word	0x0000000c
        /*0190*/ 	.word	0x00000000
        /*0194*/ 	.short	0x0101
        /*0196*/ 	.byte	0x3f
	.zero		1


	//   ....[18]....
        /*0198*/ 	.word	0x00008d10
        /*019c*/ 	.word	0x00000014
        /*01a0*/ 	.word	0x00000028
        /*01a4*/ 	.short	0x010a
        /*01a6*/ 	.byte	0x3f
	.zero		1


	//   ....[19]....
        /*01a8*/ 	.word	0x000090b0
        /*01ac*/ 	.word	0x00000008
        /*01b0*/ 	.word	0x00000068
        /*01b4*/ 	.short	0x0101
        /*01b6*/ 	.byte	0x3f
	.zero		1


	//   ....[20]....
        /*01b8*/ 	.word	0x000097d0
        /*01bc*/ 	.word	0x00000006
        /*01c0*/ 	.word	0x00000000
        /*01c4*/ 	.short	0x010a
        /*01c6*/ 	.byte	0x3f
	.zero		1


	//   ....[21]....
        /*01c8*/ 	.word	0x00009850
        /*01cc*/ 	.word	0x00000007
        /*01d0*/ 	.word	0x00000000
        /*01d4*/ 	.short	0x010a
        /*01d6*/ 	.byte	0x3f
	.zero		1


	//   ....[22]....
        /*01d8*/ 	.word	0x000098e0
        /*01dc*/ 	.word	0x0000000a
        /*01e0*/ 	.word	0x00000000
        /*01e4*/ 	.short	0x010a
        /*01e6*/ 	.byte	0x3f
	.zero		1


	//   ....[23]....
        /*01e8*/ 	.word	0x00009970
        /*01ec*/ 	.word	0x0000000b
        /*01f0*/ 	.word	0x00000000
        /*01f4*/ 	.short	0x010a
        /*01f6*/ 	.byte	0x3f
	.zero		1


	//   ....[24]....
        /*01f8*/ 	.word	0x00009a00
        /*01fc*/ 	.word	0x00000003
        /*0200*/ 	.word	0x00000000
        /*0204*/ 	.short	0x010a
        /*0206*/ 	.byte	0x3f
	.zero		1


	//   ....[25]....
        /*0208*/ 	.word	0x00009a70
        /*020c*/ 	.word	0x0000000d
        /*0210*/ 	.word	0x00000000
        /*0214*/ 	.short	0x010a
        /*0216*/ 	.byte	0x3f
	.zero		1


	//   ....[26]....
        /*0218*/ 	.word	0x00009ad0
        /*021c*/ 	.word	0x0000000f
        /*0220*/ 	.word	0x00000000
        /*0224*/ 	.short	0x010a
        /*0226*/ 	.byte	0x3f
	.zero		1


	//   ....[27]....
        /*0228*/ 	.word	0x00009ba0
        /*022c*/ 	.word	0x00000014
        /*0230*/ 	.word	0x00000028
        /*0234*/ 	.short	0x010a
        /*0236*/ 	.byte	0x3f
	.zero		1


	//   ....[28]....
        /*0238*/ 	.word	0x00009c70
        /*023c*/ 	.word	0x00000006
        /*0240*/ 	.word	0x00000000
        /*0244*/ 	.short	0x010a
        /*0246*/ 	.byte	0x3f
	.zero		1


	//   ....[29]....
        /*0248*/ 	.word	0x00009cc0
        /*024c*/ 	.word	0x00000007
        /*0250*/ 	.word	0x00000000
        /*0254*/ 	.short	0x010a
        /*0256*/ 	.byte	0x3f
	.zero		1


	//   ....[30]....
        /*0258*/ 	.word	0x00009d10
        /*025c*/ 	.word	0x0000000a
        /*0260*/ 	.word	0x00000000
        /*0264*/ 	.short	0x010a
        /*0266*/ 	.byte	0x3f
	.zero		1


	//   ....[31]....
        /*0268*/ 	.word	0x00009d60
        /*026c*/ 	.word	0x0000000b
        /*0270*/ 	.word	0x00000000
        /*0274*/ 	.short	0x010a
        /*0276*/ 	.byte	0x3f
	.zero		1


	//----- nvinfo : EIATTR_NUM_MBARRIERS
	.align		4
.L_28:
        /*0278*/ 	.byte	0x03, 0x38
        /*027a*/ 	.short	0x000c


	//----- nvinfo : EIATTR_EXIT_INSTR_OFFSETS
	.align		4
        /*027c*/ 	.byte	0x04, 0x1c
        /*027e*/ 	.short	(.L_30 - .L_29)


	//   ....[0]....
.L_29:
        /*0280*/ 	.word	0x00000970


	//   ....[1]....
        /*0284*/ 	.word	0x00001160


	//   ....[2]....
        /*0288*/ 	.word	0x00008350


	//   ....[3]....
        /*028c*/ 	.word	0x000088b0


	//   ....[4]....
        /*0290*/ 	.word	0x00009a50


	//----- nvinfo : EIATTR_MAX_THREADS
	.align		4
.L_30:
        /*0294*/ 	.byte	0x04, 0x05
        /*0296*/ 	.short	(.L_32 - .L_31)
.L_31:
        /*0298*/ 	.word	0x00000180
        /*029c*/ 	.word	0x00000001
        /*02a0*/ 	.word	0x00000001


	//----- nvinfo : EIATTR_CRS_STACK_SIZE
	.align		4
.L_32:
        /*02a4*/ 	.byte	0x04, 0x1e
        /*02a6*/ 	.short	(.L_34 - .L_33)
.L_33:
        /*02a8*/ 	.word	0x00000000


	//----- nvinfo : EIATTR_CBANK_PARAM_SIZE
	.align		4
.L_34:
        /*02ac*/ 	.byte	0x03, 0x19
        /*02ae*/ 	.short	0x0470


	//----- nvinfo : EIATTR_PARAM_CBANK
	.align		4
        /*02b0*/ 	.byte	0x04, 0x0a
        /*02b2*/ 	.short	(.L_36 - .L_35)
	.align		4
.L_35:
        /*02b4*/ 	.word	index@(.nv.constant0._ZN7cutlass13device_kernelINS_4gemm6kernel13GemmUniversalIN4cute5tupleIJiiiiEEENS1_10collective13CollectiveMmaINS1_37MainloopSm90TmaGmmaWarpSpecializedFP8ILi5ENS5_IJNS4_1CILi2EEESB_NSA_ILi1EEEEEENS1_35KernelTmaWarpSpecializedCooperativeEEENS5_IJNSA_ILi256EEENSA_ILi64EEENSA_ILi128EEEEEENS_12float_e4m3_tENS5_IJlSC_lEEESK_SL_NS4_8TiledMMAINS4_8MMA_AtomIJNS4_4SM904GMMA30MMA_64x64x32_F32E4M3E4M3_SS_TNILNSP_7ScaleInE1ELSR_1EEEEEENS4_6LayoutINS5_IJSB_SC_SC_EEENS5_IJSC_NSA_ILi0EEESW_EEEEENS5_IJNS4_10UnderscoreESZ_SZ_EEEEENS4_23SM90_TMA_LOAD_MULTICASTENS4_14ComposedLayoutINS4_7SwizzleILi3ELi4ELi3EEENS4_18smem_ptr_flag_bitsILi8EEENSU_INS5_IJNSA_ILi8EEESI_EEENS5_IJSI_SC_EEEEEEEvNS4_8identityES12_S1C_vS1D_EENS_8epilogue10collective6detail29Sm90TmaWarpSpecializedAdapterINS1G_15DefaultEpilogueISK_SL_SL_NS1F_6thread17LinearCombinationISK_Li1EffLNS1K_9ScaleType4KindE0ELNS_15FloatRoundStyleE2ESK_EENS1_15EpilogueDefaultEEEEEvvEEEEvNT_6ParamsE)
        /*02b8*/ 	.short	0x0210
        /*02ba*/ 	.short	0x0470


	//----- nvinfo : EIATTR_SW_WAR
	.align		4
.L_36:
        /*02bc*/ 	.byte	0x04, 0x36
        /*02be*/ 	.short	(.L_38 - .L_37)
.L_37:
        /*02c0*/ 	.word	0x00000008
.L_38:


//--------------------- .nv.callgraph             --------------------------
	.section	.nv.callgraph,"",@"SHT_CUDA_CALLGRAPH"
	.align	4
	.sectionentsize	8
	.align		4
        /*0000*/ 	.word	0x00000000
	.align		4
        /*0004*/ 	.word	0xffffffff
	.align		4
        /*0008*/ 	.word	0x00000000
	.align		4
        /*000c*/ 	.word	0xfffffffe
	.align		4
        /*0010*/ 	.word	0x00000000
	.align		4
        /*0014*/ 	.word	0xfffffffd
	.align		4
        /*0018*/ 	.word	0x00000000
	.align		4
        /*001c*/ 	.word	0xfffffffc


//--------------------- .nv.constant4             --------------------------
	.section	.nv.constant4,"a",@progbits
	.align	8
	.align		8
.nv.constant4:
        /*0000*/ 	.dword	_ZN39_INTERNAL_4385c918_4_k_cu_44d08f74_48784cuda3std3__45__cpo5beginE
	.align		8
        /*0008*/ 	.dword	_ZN39_INTERNAL_4385c918_4_k_cu_44d08f74_48784cuda3std3__45__cpo3endE
	.align		8
        /*0010*/ 	.dword	_ZN39_INTERNAL_4385c918_4_k_cu_44d08f74_48784cuda3std3__45__cpo6cbeginE
	.align		8
        /*0018*/ 	.dword	_ZN39_INTERNAL_4385c918_4_k_cu_44d08f74_48784cuda3std3__45__cpo4cendE
	.align		8
        /*0020*/ 	.dword	_ZN39_INTERNAL_4385c918_4_k_cu_44d08f74_48784cuda3std3__441_GLOBAL__N__4385c918_4_k_cu_44d08f74_48786ignoreE
	.align		8
        /*0028*/ 	.dword	_ZN39_INTERNAL_4385c918_4_k_cu_44d08f74_48784cuda3std3__419piecewise_constructE
	.align		8
        /*0030*/ 	.dword	_ZN39_INTERNAL_4385c918_4_k_cu_44d08f74_48784cuda3std3__48in_placeE
	.align		8
        /*0038*/ 	.dword	_ZN39_INTERNAL_4385c918_4_k_cu_44d08f74_48784cuda3std6ranges3__45__cpo4swapE
	.align		8
        /*0040*/ 	.dword	_ZN39_INTERNAL_4385c918_4_k_cu_44d08f74_48784cuda3std6ranges3__45__cpo9iter_moveE
	.align		8
        /*0048*/ 	.dword	_ZN39_INTERNAL_4385c918_4_k_cu_44d08f74_48784cute7productE
	.align		8
        /*0050*/ 	.dword	_ZN39_INTERNAL_4385c918_4_k_cu_44d08f74_48784cute1_E


//--------------------- .text._ZN7cutlass13device_kernelINS_4gemm6kernel13GemmUniversalIN4cute5tupleIJiiiiEEENS1_10collective13CollectiveMmaINS1_37MainloopSm90TmaGmmaWarpSpecializedFP8ILi5ENS5_IJNS4_1CILi2EEESB_NSA_ILi1EEEEEENS1_35KernelTmaWarpSpecializedCooperativeEEENS5_IJNSA_ILi256EEENSA_ILi64EEENSA_ILi128EEEEEENS_12float_e4m3_tENS5_IJlSC_lEEESK_SL_NS4_8TiledMMAINS4_8MMA_AtomIJNS4_4SM904GMMA30MMA_64x64x32_F32E4M3E4M3_SS_TNILNSP_7ScaleInE1ELSR_1EEEEEENS4_6LayoutINS5_IJSB_SC_SC_EEENS5_IJSC_NSA_ILi0EEESW_EEEEENS5_IJNS4_10UnderscoreESZ_SZ_EEEEENS4_23SM90_TMA_LOAD_MULTICASTENS4_14ComposedLayoutINS4_7SwizzleILi3ELi4ELi3EEENS4_18smem_ptr_flag_bitsILi8EEENSU_INS5_IJNSA_ILi8EEESI_EEENS5_IJSI_SC_EEEEEEEvNS4_8identityES12_S1C_vS1D_EENS_8epilogue10collective6detail29Sm90TmaWarpSpecializedAdapterINS1G_15DefaultEpilogueISK_SL_SL_NS1F_6thread17LinearCombinationISK_Li1EffLNS1K_9ScaleType4KindE0ELNS_15FloatRoundStyleE2ESK_EENS1_15EpilogueDefaultEEEEEvvEEEEvNT_6ParamsE --------------------------
	.section	.text._ZN7cutlass13device_kernelINS_4gemm6kernel13GemmUniversalIN4cute5tupleIJiiiiEEENS1_10collective13CollectiveMmaINS1_37MainloopSm90TmaGmmaWarpSpecializedFP8ILi5ENS5_IJNS4_1CILi2EEESB_NSA_ILi1EEEEEENS1_35KernelTmaWarpSpecializedCooperativeEEENS5_IJNSA_ILi256EEENSA_ILi64EEENSA_ILi128EEEEEENS_12float_e4m3_tENS5_IJlSC_lEEESK_SL_NS4_8TiledMMAINS4_8MMA_AtomIJNS4_4SM904GMMA30MMA_64x64x32_F32E4M3E4M3_SS_TNILNSP_7ScaleInE1ELSR_1EEEEEENS4_6LayoutINS5_IJSB_SC_SC_EEENS5_IJSC_NSA_ILi0EEESW_EEEEENS5_IJNS4_10UnderscoreESZ_SZ_EEEEENS4_23SM90_TMA_LOAD_MULTICASTENS4_14ComposedLayoutINS4_7SwizzleILi3ELi4ELi3EEENS4_18smem_ptr_flag_bitsILi8EEENSU_INS5_IJNSA_ILi8EEESI_EEENS5_IJSI_SC_EEEEEEEvNS4_8identityES12_S1C_vS1D_EENS_8epilogue10collective6detail29Sm90TmaWarpSpecializedAdapterINS1G_15DefaultEpilogueISK_SL_SL_NS1F_6thread17LinearCombinationISK_Li1EffLNS1K_9ScaleType4KindE0ELNS_15FloatRoundStyleE2ESK_EENS1_15EpilogueDefaultEEEEEvvEEEEvNT_6ParamsE,"ax",@progbits
	.align	128
.text._ZN7cutlass13device_kernelINS_4gemm6kernel13GemmUniversalIN4cute5tupleIJiiiiEEENS1_10collective13CollectiveMmaINS1_37MainloopSm90TmaGmmaWarpSpecializedFP8ILi5ENS5_IJNS4_1CILi2EEESB_NSA_ILi1EEEEEENS1_35KernelTmaWarpSpecializedCooperativeEEENS5_IJNSA_ILi256EEENSA_ILi64EEENSA_ILi128EEEEEENS_12float_e4m3_tENS5_IJlSC_lEEESK_SL_NS4_8TiledMMAINS4_8MMA_AtomIJNS4_4SM904GMMA30MMA_64x64x32_F32E4M3E4M3_SS_TNILNSP_7ScaleInE1ELSR_1EEEEEENS4_6LayoutINS5_IJSB_SC_SC_EEENS5_IJSC_NSA_ILi0EEESW_EEEEENS5_IJNS4_10UnderscoreESZ_SZ_EEEEENS4_23SM90_TMA_LOAD_MULTICASTENS4_14ComposedLayoutINS4_7SwizzleILi3ELi4ELi3EEENS4_18smem_ptr_flag_bitsILi8EEENSU_INS5_IJNSA_ILi8EEESI_EEENS5_IJSI_SC_EEEEEEEvNS4_8identityES12_S1C_vS1D_EENS_8epilogue10collective6detail29Sm90TmaWarpSpecializedAdapterINS1G_15DefaultEpilogueISK_SL_SL_NS1F_6thread17LinearCombinationISK_Li1EffLNS1K_9ScaleType4KindE0ELNS_15FloatRoundStyleE2ESK_EENS1_15EpilogueDefaultEEEEEvvEEEEvNT_6ParamsE:
        .type           _ZN7cutlass13device_kernelINS_4gemm6kernel13GemmUniversalIN4cute5tupleIJiiiiEEENS1_10collective13CollectiveMmaINS1_37MainloopSm90TmaGmmaWarpSpecializedFP8ILi5ENS5_IJNS4_1CILi2EEESB_NSA_ILi1EEEEEENS1_35KernelTmaWarpSpecializedCooperativeEEENS5_IJNSA_ILi256EEENSA_ILi64EEENSA_ILi128EEEEEENS_12float_e4m3_tENS5_IJlSC_lEEESK_SL_NS4_8TiledMMAINS4_8MMA_AtomIJNS4_4SM904GMMA30MMA_64x64x32_F32E4M3E4M3_SS_TNILNSP_7ScaleInE1ELSR_1EEEEEENS4_6LayoutINS5_IJSB_SC_SC_EEENS5_IJSC_NSA_ILi0EEESW_EEEEENS5_IJNS4_10UnderscoreESZ_SZ_EEEEENS4_23SM90_TMA_LOAD_MULTICASTENS4_14ComposedLayoutINS4_7SwizzleILi3ELi4ELi3EEENS4_18smem_ptr_flag_bitsILi8EEENSU_INS5_IJNSA_ILi8EEESI_EEENS5_IJSI_SC_EEEEEEEvNS4_8identityES12_S1C_vS1D_EENS_8epilogue10collective6detail29Sm90TmaWarpSpecializedAdapterINS1G_15DefaultEpilogueISK_SL_SL_NS1F_6thread17LinearCombinationISK_Li1EffLNS1K_9ScaleType4KindE0ELNS_15FloatRoundStyleE2ESK_EENS1_15EpilogueDefaultEEEEEvvEEEEvNT_6ParamsE,@function
        .size           _ZN7cutlass13device_kernelINS_4gemm6kernel13GemmUniversalIN4cute5tupleIJiiiiEEENS1_10collective13CollectiveMmaINS1_37MainloopSm90TmaGmmaWarpSpecializedFP8ILi5ENS5_IJNS4_1CILi2EEESB_NSA_ILi1EEEEEENS1_35KernelTmaWarpSpecializedCooperativeEEENS5_IJNSA_ILi256EEENSA_ILi64EEENSA_ILi128EEEEEENS_12float_e4m3_tENS5_IJlSC_lEEESK_SL_NS4_8TiledMMAINS4_8MMA_AtomIJNS4_4SM904GMMA30MMA_64x64x32_F32E4M3E4M3_SS_TNILNSP_7ScaleInE1ELSR_1EEEEEENS4_6LayoutINS5_IJSB_SC_SC_EEENS5_IJSC_NSA_ILi0EEESW_EEEEENS5_IJNS4_10UnderscoreESZ_SZ_EEEEENS4_23SM90_TMA_LOAD_MULTICASTENS4_14ComposedLayoutINS4_7SwizzleILi3ELi4ELi3EEENS4_18smem_ptr_flag_bitsILi8EEENSU_INS5_IJNSA_ILi8EEESI_EEENS5_IJSI_SC_EEEEEEEvNS4_8identityES12_S1C_vS1D_EENS_8epilogue10collective6detail29Sm90TmaWarpSpecializedAdapterINS1G_15DefaultEpilogueISK_SL_SL_NS1F_6thread17LinearCombinationISK_Li1EffLNS1K_9ScaleType4KindE0ELNS_15FloatRoundStyleE2ESK_EENS1_15EpilogueDefaultEEEEEvvEEEEvNT_6ParamsE,(.L_x_208 - _ZN7cutlass13device_kernelINS_4gemm6kernel13GemmUniversalIN4cute5tupleIJiiiiEEENS1_10collective13CollectiveMmaINS1_37MainloopSm90TmaGmmaWarpSpecializedFP8ILi5ENS5_IJNS4_1CILi2EEESB_NSA_ILi1EEEEEENS1_35KernelTmaWarpSpecializedCooperativeEEENS5_IJNSA_ILi256EEENSA_ILi64EEENSA_ILi128EEEEEENS_12float_e4m3_tENS5_IJlSC_lEEESK_SL_NS4_8TiledMMAINS4_8MMA_AtomIJNS4_4SM904GMMA30MMA_64x64x32_F32E4M3E4M3_SS_TNILNSP_7ScaleInE1ELSR_1EEEEEENS4_6LayoutINS5_IJSB_SC_SC_EEENS5_IJSC_NSA_ILi0EEESW_EEEEENS5_IJNS4_10UnderscoreESZ_SZ_EEEEENS4_23SM90_TMA_LOAD_MULTICASTENS4_14ComposedLayoutINS4_7SwizzleILi3ELi4ELi3EEENS4_18smem_ptr_flag_bitsILi8EEENSU_INS5_IJNSA_ILi8EEESI_EEENS5_IJSI_SC_EEEEEEEvNS4_8identityES12_S1C_vS1D_EENS_8epilogue10collective6detail29Sm90TmaWarpSpecializedAdapterINS1G_15DefaultEpilogueISK_SL_SL_NS1F_6thread17LinearCombinationISK_Li1EffLNS1K_9ScaleType4KindE0ELNS_15FloatRoundStyleE2ESK_EENS1_15EpilogueDefaultEEEEEvvEEEEvNT_6ParamsE)
        .other          _ZN7cutlass13device_kernelINS_4gemm6kernel13GemmUniversalIN4cute5tupleIJiiiiEEENS1_10collective13CollectiveMmaINS1_37MainloopSm90TmaGmmaWarpSpecializedFP8ILi5ENS5_IJNS4_1CILi2EEESB_NSA_ILi1EEEEEENS1_35KernelTmaWarpSpecializedCooperativeEEENS5_IJNSA_ILi256EEENSA_ILi64EEENSA_ILi128EEEEEENS_12float_e4m3_tENS5_IJlSC_lEEESK_SL_NS4_8TiledMMAINS4_8MMA_AtomIJNS4_4SM904GMMA30MMA_64x64x32_F32E4M3E4M3_SS_TNILNSP_7ScaleInE1ELSR_1EEEEEENS4_6LayoutINS5_IJSB_SC_SC_EEENS5_IJSC_NSA_ILi0EEESW_EEEEENS5_IJNS4_10UnderscoreESZ_SZ_EEEEENS4_23SM90_TMA_LOAD_MULTICASTENS4_14ComposedLayoutINS4_7SwizzleILi3ELi4ELi3EEENS4_18smem_ptr_flag_bitsILi8EEENSU_INS5_IJNSA_ILi8EEESI_EEENS5_IJSI_SC_EEEEEEEvNS4_8identityES12_S1C_vS1D_EENS_8epilogue10collective6detail29Sm90TmaWarpSpecializedAdapterINS1G_15DefaultEpilogueISK_SL_SL_NS1F_6thread17LinearCombinationISK_Li1EffLNS1K_9ScaleType4KindE0ELNS_15FloatRoundStyleE2ESK_EENS1_15EpilogueDefaultEEEEEvvEEEEvNT_6ParamsE,@"STO_CUDA_ENTRY STV_DEFAULT"
_ZN7cutlass13device_kernelINS_4gemm6kernel13GemmUniversalIN4cute5tupleIJiiiiEEENS1_10collective13CollectiveMmaINS1_37MainloopSm90TmaGmmaWarpSpecializedFP8ILi5ENS5_IJNS4_1CILi2EEESB_NSA_ILi1EEEEEENS1_35KernelTmaWarpSpecializedCooperativeEEENS5_IJNSA_ILi256EEENSA_ILi64EEENSA_ILi128EEEEEENS_12float_e4m3_tENS5_IJlSC_lEEESK_SL_NS4_8TiledMMAINS4_8MMA_AtomIJNS4_4SM904GMMA30MMA_64x64x32_F32E4M3E4M3_SS_TNILNSP_7ScaleInE1ELSR_1EEEEEENS4_6LayoutINS5_IJSB_SC_SC_EEENS5_IJSC_NSA_ILi0EEESW_EEEEENS5_IJNS4_10UnderscoreESZ_SZ_EEEEENS4_23SM90_TMA_LOAD_MULTICASTENS4_14ComposedLayoutINS4_7SwizzleILi3ELi4ELi3EEENS4_18smem_ptr_flag_bitsILi8EEENSU_INS5_IJNSA_ILi8EEESI_EEENS5_IJSI_SC_EEEEEEEvNS4_8identityES12_S1C_vS1D_EENS_8epilogue10collective6detail29Sm90TmaWarpSpecializedAdapterINS1G_15DefaultEpilogueISK_SL_SL_NS1F_6thread17LinearCombinationISK_Li1EffLNS1K_9ScaleType4KindE0ELNS_15FloatRoundStyleE2ESK_EENS1_15EpilogueDefaultEEEEEvvEEEEvNT_6ParamsE:
[----:B------:R-:W-:Y:S01]  /*0000*/  LDC R1, c[0x0][0x28] ;  /* 0x00000a00ff017b82 */ /* 0x000fe20000000800 */
[----:B------:R-:W0:Y:S01]  /*0010*/  S2R R0, SR_TID.X ;  /* 0x0000000000007919 */ /* 0x000e220000002100 */
[----:B------:R-:W-:Y:S01]  /*0020*/  ELECT P0, URZ, PT ;  /* 0x00000000003f782f */ /* 0x000fe20003800000 */
[----:B------:R-:W-:Y:S01]  /*0030*/  BSSY B0, `(.L_x_0) ;  /* 0x000000f000007945 */ /* 0x000fe20003800000 */
[--C-:B0-----:R-:W-:Y:S02]  /*0040*/  SHF.R.U32.HI R2, RZ, 0x5, R0.reuse ;  /* 0x00000005ff027819 */ /* 0x101fe40000011600 */
[----:B------:R-:W-:-:S03]  /*0050*/  SHF.R.U32.HI R3, RZ, 0x7, R0 ;  /* 0x00000007ff037819 */ /* 0x000fc60000011600 */
[----:B------:R-:W0:Y:S04]  /*0060*/  SHFL.IDX PT, R7, R2, RZ, 0x1f ;  /* 0x00001fff02077589 */ /* 0x000e2800000e0000 */
[----:B------:R-:W1:Y:S01]  /*0070*/  SHFL.IDX PT, R3, R3, RZ, 0x1f ;  /* 0x00001fff03037589 */ /* 0x000e6200000e0000 */
[----:B0-----:R-:W-:-:S13]  /*0080*/  ISETP.NE.OR P0, PT, R7, RZ, !P0 ;  /* 0x000000ff0700720c */ /* 0x001fda0004705670 */
[----:B-1----:R-:W-:Y:S05]  /*0090*/  @P0 BRA `(.L_x_1) ;  /* 0x0000000000200947 */ /* 0x002fea0003800000 */
[----:B------:R-:W-:Y:S02]  /*00a0*/  ULDC.64 UR4, c[0x0][0x198] ;  /* 0x0000660000047ab9 */ /* 0x000fe40000000a00 */
[----:B------:R-:W-:Y:S02]  /*00b0*/  UIADD3 UR6, UP0, UR4, 0xf0, URZ ;  /* 0x000000f004067890 */ /* 0x000fe4000ff1e03f */
[----:B------:R-:W-:Y:S02]  /*00c0*/  UIADD3 UR4, UP1, UR4, 0x1f0, URZ ;  /* 0x000001f004047890 */ /* 0x000fe4000ff3e03f */
[----:B------:R-:W-:Y:S02]  /*00d0*/  UIADD3.X UR7, URZ, UR5, URZ, UP0, !UPT ;  /* 0x000000053f077290 */ /* 0x000fe400087fe43f */
[----:B------:R-:W-:-:S07]  /*00e0*/  UIADD3.X UR5, URZ, UR5, URZ, UP1, !UPT ;  /* 0x000000053f057290 */ /* 0x000fce0008ffe43f */
[----:B------:R0:W-:Y:S02]  /*00f0*/  UTMACCTL.PF [UR6] ;  /* 0x00000000060079b9 */ /* 0x0001e40008040000 */
[----:B------:R0:W-:Y:S02]  /*0100*/  UTMACCTL.PF [UR4] ;  /* 0x00000000040079b9 */ /* 0x0001e40008040000 */
[----:B0-----:R-:W-:Y:S01]  /*0110*/  NOP ;  /* 0x0000000000007918 */ /* 0x001fe20000000000 */
.L_x_1:
[----:B------:R-:W-:Y:S05]  /*0120*/  BSYNC B0 ;  /* 0x0000000000007941 */ /* 0x000fea0003800000 */
.L_x_0:
[----:B------:R-:W0:Y:S02]  /*0130*/  SHFL.IDX PT, R4, R2, RZ, 0x1f ;  /* 0x00001fff02047589 */ /* 0x000e2400000e0000 */
[----:B0-----:R-:W-:-:S13]  /*0140*/  ISETP.NE.AND P0, PT, R4, RZ, PT ;  /* 0x000000ff0400720c */ /* 0x001fda0003f05270 */
[----:B------:R-:W-:Y:S05]  /*0150*/  @P0 BRA `(.L_x_2) ;  /* 0x0000000000600947 */ /* 0x000fea0003800000 */
[----:B------:R-:W0:Y:S01]  /*0160*/  S2UR UR8, SR_CgaCtaId ;  /* 0x00000000000879c3 */ /* 0x000e220000008800 */
[----:B------:R-:W-:Y:S01]  /*0170*/  UMOV UR4, 0x400 ;  /* 0x0000040000047882 */ /* 0x000fe20000000000 */
[----:B------:R-:W-:Y:S01]  /*0180*/  UMOV UR5, 0x1 ;  /* 0x0000000100057882 */ /* 0x000fe20000000000 */
[----:B------:R-:W-:Y:S01]  /*0190*/  UMOV UR6, 0x6 ;  /* 0x0000000600067882 */ /* 0x000fe20000000000 */
[----:B------:R-:W-:Y:S01]  /*01a0*/  ELECT P0, URZ, PT ;  /* 0x00000000003f782f */ /* 0x000fe20003800000 */
[----:B------:R-:W-:-:S04]  /*01b0*/  UIADD3 UR6, -UR6, 0x100000, URZ ;  /* 0x0010000006067890 */ /* 0x000fc8000fffe13f */
[----:B------:R-:W-:Y:S02]  /*01c0*/  USHF.L.U32 UR7, UR6, 0xb, URZ ;  /* 0x0000000b06077899 */ /* 0x000fe4000800063f */
[----:B------:R-:W-:Y:S02]  /*01d0*/  USHF.L.U32 UR6, UR6, 0x1, URZ ;  /* 0x0000000106067899 */ /* 0x000fe4000800063f */
[----:B0-----:R-:W-:Y:S02]  /*01e0*/  ULEA UR8, UR8, UR4, 0x18 ;  /* 0x0000000408087291 */ /* 0x001fe4000f8ec03f */
[----:B------:R-:W-:-:S04]  /*01f0*/  UIADD3 UR4, -UR5, 0x100000, URZ ;  /* 0x0010000005047890 */ /* 0x000fc8000fffe13f */
[----:B------:R-:W-:Y:S02]  /*0200*/  USHF.L.U32 UR5, UR4, 0xb, URZ ;  /* 0x0000000b04057899 */ /* 0x000fe4000800063f */
[----:B------:R-:W-:Y:S01]  /*0210*/  USHF.L.U32 UR4, UR4, 0x1, URZ ;  /* 0x0000000104047899 */ /* 0x000fe2000800063f */
[----:B------:R-:W0:Y:S11]  /*0220*/  FENCE.VIEW.ASYNC.S ;  /* 0x00000000000073c6 */ /* 0x000e360000000000 */
[----:B0-----:R0:W1:Y:S01]  /*0230*/  SYNCS.EXCH.64 URZ, [UR8], UR4 ;  /* 0x00000004083f75b2 */ /* 0x0010620008000100 */
[----:B------:R0:W2:Y:S01]  /*0240*/  SYNCS.EXCH.64 URZ, [UR8+0x28], UR6 ;  /* 0x00002806083f75b2 */ /* 0x0000a20008000100 */
[----:B------:R0:W3:Y:S01]  /*0250*/  SYNCS.EXCH.64 URZ, [UR8+0x8], UR4 ;  /* 0x00000804083f75b2 */ /* 0x0000e20008000100 */
[----:B------:R0:W4:Y:S01]  /*0260*/  SYNCS.EXCH.64 URZ, [UR8+0x30], UR6 ;  /* 0x00003006083f75b2 */ /* 0x0001220008000100 */
[----:B------:R0:W0:Y:S01]  /*0270*/  SYNCS.EXCH.64 URZ, [UR8+0x10], UR4 ;  /* 0x00001004083f75b2 */ /* 0x0000220008000100 */
[----:B------:R0:W0:Y:S01]  /*0280*/  SYNCS.EXCH.64 URZ, [UR8+0x38], UR6 ;  /* 0x00003806083f75b2 */ /* 0x0000220008000100 */
[----:B------:R0:W0:Y:S01]  /*0290*/  SYNCS.EXCH.64 URZ, [UR8+0x18], UR4 ;  /* 0x00001804083f75b2 */ /* 0x0000220008000100 */
[----:B------:R0:W0:Y:S01]  /*02a0*/  SYNCS.EXCH.64 URZ, [UR8+0x40], UR6 ;  /* 0x00004006083f75b2 */ /* 0x0000220008000100 */
[----:B------:R0:W0:Y:S01]  /*02b0*/  SYNCS.EXCH.64 URZ, [UR8+0x20], UR4 ;  /* 0x00002004083f75b2 */ /* 0x0000220008000100 */
[----:B------:R0:W0:Y:S01]  /*02c0*/  SYNCS.EXCH.64 URZ, [UR8+0x48], UR6 ;  /* 0x00004806083f75b2 */ /* 0x0000220008000100 */
[----:B------:R-:W-:Y:S01]  /*02d0*/  NOP ;  /* 0x0000000000007918 */ /* 0x000fe20000000000 */
.L_x_2:
[----:B------:R-:W-:Y:S01]  /*02e0*/  SHF.R.S32.HI R5, RZ, 0x1f, R0 ;  /* 0x0000001fff057819 */ /* 0x000fe20000011400 */
[----:B------:R-:W5:Y:S01]  /*02f0*/  SHFL.IDX PT, R2, R2, RZ, 0x1f ;  /* 0x00001fff02027589 */ /* 0x000f6200000e0000 */
[----:B0-----:R-:W0:Y:S01]  /*0300*/  S2UR UR8, SR_CTAID.X ;  /* 0x00000000000879c3 */ /* 0x001e220000002500 */
[----:B------:R-:W-:Y:S02]  /*0310*/  ELECT P0, URZ, PT ;  /* 0x00000000003f782f */ /* 0x000fe40003800000 */
[----:B------:R-:W-:Y:S01]  /*0320*/  LEA.HI R5, R5, R0, RZ, 0x7 ;  /* 0x0000000005057211 */ /* 0x000fe200078f38ff */
[----:B------:R-:W1:Y:S01]  /*0330*/  S2R R8, SR_CTAID.Y ;  /* 0x0000000000087919 */ /* 0x000e620000002600 */
[----:B------:R-:W-:Y:S01]  /*0340*/  SHF.R.S32.HI R11, RZ, 0x1f, R4 ;  /* 0x0000001fff0b7819 */ /* 0x000fe20000011404 */
[----:B------:R-:W-:Y:S01]  /*0350*/  ULDC UR4, c[0x0][0x150] ;  /* 0x0000540000047ab9 */ /* 0x000fe20000000800 */
[----:B------:R-:W-:Y:S01]  /*0360*/  LOP3.LUT R5, R5, 0xffffff80, RZ, 0xc0, !PT ;  /* 0xffffff8005057812 */ /* 0x000fe200078ec0ff */
[----:B------:R-:W-:Y:S01]  /*0370*/  VIADD R16, R3, 0xffffffff ;  /* 0xffffffff03107836 */ /* 0x000fe20000000000 */
[----:B------:R-:W-:Y:S01]  /*0380*/  LEA.HI R11, R11, R4, RZ, 0x2 ;  /* 0x000000040b0b7211 */ /* 0x000fe200078f10ff */
[----:B------:R-:W2:Y:S01]  /*0390*/  LDC R12, c[0x0][0x144] ;  /* 0x00005100ff0c7b82 */ /* 0x000ea20000000800 */
[----:B------:R-:W-:Y:S01]  /*03a0*/  NOP ;  /* 0x0000000000007918 */ /* 0x000fe20000000000 */
[----:B------:R-:W-:Y:S01]  /*03b0*/  IMAD.IADD R6, R0, 0x1, -R5 ;  /* 0x0000000100067824 */ /* 0x000fe200078e0a05 */
[----:B------:R-:W-:Y:S01]  /*03c0*/  LOP3.LUT R11, R11, 0x3ffffffc, RZ, 0xc0, !PT ;  /* 0x3ffffffc0b0b7812 */ /* 0x000fe200078ec0ff */
[----:B------:R-:W-:Y:S01]  /*03d0*/  NOP ;  /* 0x0000000000007918 */ /* 0x000fe20000000000 */
[----:B------:R-:W-:-:S02]  /*03e0*/  ISETP.NE.AND P4, PT, R3, RZ, PT ;  /* 0x000000ff0300720c */ /* 0x000fc40003f85270 */
[----:B------:R-:W-:Y:S01]  /*03f0*/  SHF.R.S32.HI R5, RZ, 0x1f, R6 ;  /* 0x0000001fff057819 */ /* 0x000fe20000011406 */
[----:B------:R-:W-:Y:S01]  /*0400*/  IMAD.IADD R4, R4, 0x1, -R11 ;  /* 0x0000000104047824 */ /* 0x000fe200078e0a0b */
[----:B------:R-:W3:Y:S01]  /*0410*/  LDC R14, c[0x0][0x140] ;  /* 0x00005000ff0e7b82 */ /* 0x000ee20000000800 */
[----:B------:R-:W-:Y:S02]  /*0420*/  ISETP.GE.U32.AND P6, PT, R16, 0x2, PT ;  /* 0x000000021000780c */ /* 0x000fe40003fc6070 */
[----:B------:R-:W-:Y:S02]  /*0430*/  LEA.HI R5, R5, R6, RZ, 0x3 ;  /* 0x0000000605057211 */ /* 0x000fe400078f18ff */
[----:B-----5:R-:W-:Y:S02]  /*0440*/  ISETP.NE.OR P0, PT, R2, RZ, !P0 ;  /* 0x000000ff0200720c */ /* 0x020fe40004705670 */
[--C-:B------:R-:W-:Y:S01]  /*0450*/  SHF.R.S32.HI R2, RZ, 0x3, R5.reuse ;  /* 0x00000003ff027819 */ /* 0x100fe20000011405 */
[----:B------:R-:W5:Y:S01]  /*0460*/  LDC R13, c[0x0][0x148] ;  /* 0x00005200ff0d7b82 */ /* 0x000f620000000800 */
[----:B------:R-:W-:-:S02]  /*0470*/  SHF.R.S32.HI R5, RZ, 0x1f, R5 ;  /* 0x0000001fff057819 */ /* 0x000fc40000011405 */
[----:B0-----:R-:W-:Y:S02]  /*0480*/  I2FP.F32.U32 R10, UR8 ;  /* 0x00000008000a7c45 */ /* 0x001fe40008201000 */
[----:B------:R-:W-:-:S03]  /*0490*/  LEA.HI R5, R5, R2, RZ, 0x2 ;  /* 0x0000000205057211 */ /* 0x000fc600078f10ff */
[----:B------:R-:W-:Y:S01]  /*04a0*/  FMUL R10, R10, UR4 ;  /* 0x000000040a0a7c20 */ /* 0x000fe20008400000 */
[----:B------:R-:W-:Y:S01]  /*04b0*/  LOP3.LUT R5, R5, 0xfffffffc, RZ, 0xc0, !PT ;  /* 0xfffffffc05057812 */ /* 0x000fe200078ec0ff */
[----:B------:R-:W-:Y:S01]  /*04c0*/  VOTEU.ALL UP0, P0 ;  /* 0x00000000003f7886 */ /* 0x000fe20000000000 */
[----:B-1----:R-:W-:Y:S01]  /*04d0*/  I2FP.F32.U32 R11, R8 ;  /* 0x00000008000b7245 */ /* 0x002fe20000201000 */
[----:B------:R-:W-:Y:S01]  /*04e0*/  ULDC UR4, c[0x0][0x154] ;  /* 0x0000550000047ab9 */ /* 0x000fe20000000800 */
[----:B------:R-:W-:Y:S01]  /*04f0*/  VOTEU.ALL UP1, P0 ;  /* 0x00000000003f7886 */ /* 0x000fe20000020000 */
[----:B------:R-:W0:Y:S01]  /*0500*/  F2I.U32.TRUNC.NTZ R10, R10 ;  /* 0x0000000a000a7305 */ /* 0x000e22000020f000 */
[----:B------:R-:W-:Y:S01]  /*0510*/  IMAD.IADD R5, R2, 0x1, -R5 ;  /* 0x0000000102057824 */ /* 0x000fe200078e0a05 */
[----:B------:R-:W1:Y:S01]  /*0520*/  @!UP0 S2UR UR7, SR_CgaCtaId ;  /* 0x00000000000789c3 */ /* 0x000e620000008800 */
[----:B------:R-:W-:Y:S01]  /*0530*/  @!UP0 UMOV UR6, 0x400 ;  /* 0x0000040000068882 */ /* 0x000fe20000000000 */
[----:B---3--:R-:W-:Y:S01]  /*0540*/  ISETP.EQ.U32.AND P2, PT, R14, 0x1, PT ;  /* 0x000000010e00780c */ /* 0x008fe20003f42070 */
[----:B------:R-:W-:-:S05]  /*0550*/  IMAD R5, R4, 0x4, R5 ;  /* 0x0000000404057824 */ /* 0x000fca00078e0205 */
[----:B------:R-:W-:-:S04]  /*0560*/  LEA.HI R2, R5, R5, RZ, 0x1 ;  /* 0x0000000505027211 */ /* 0x000fc800078f08ff */
[----:B------:R-:W-:Y:S01]  /*0570*/  LOP3.LUT R4, R2, 0xfffffffe, RZ, 0xc0, !PT ;  /* 0xfffffffe02047812 */ /* 0x000fe200078ec0ff */
[----:B0-----:R-:W-:Y:S02]  /*0580*/  IMAD.MOV R15, RZ, RZ, -R10 ;  /* 0x000000ffff0f7224 */ /* 0x001fe400078e0a0a */
[----:B------:R-:W-:Y:S01]  /*0590*/  FMUL R10, R11, UR4 ;  /* 0x000000040b0a7c20 */ /* 0x000fe20008400000 */
[----:B------:R-:W-:Y:S01]  /*05a0*/  SHF.R.S32.HI R2, RZ, 0x1f, R7 ;  /* 0x0000001fff027819 */ /* 0x000fe20000011407 */
[----:B------:R-:W-:Y:S01]  /*05b0*/  UMOV UR4, 0x20 ;  /* 0x0000002000047882 */ /* 0x000fe20000000000 */
[----:B--2---:R-:W-:Y:S01]  /*05c0*/  IMAD R12, R12, R15, UR8 ;  /* 0x000000080c0c7e24 */ /* 0x004fe2000f8e020f */
[----:B------:R-:W-:-:S04]  /*05d0*/  @!UP0 UIADD3 UR4, -UR4, 0x100000, URZ ;  /* 0x0010000004048890 */ /* 0x000fc8000fffe13f */
[----:B------:R-:W-:Y:S02]  /*05e0*/  @!UP0 USHF.L.U32 UR5, UR4, 0xb, URZ ;  /* 0x0000000b04058899 */ /* 0x000fe4000800063f */
[----:B------:R-:W-:Y:S01]  /*05f0*/  @!UP0 USHF.L.U32 UR4, UR4, 0x1, URZ ;  /* 0x0000000104048899 */ /* 0x000fe2000800063f */
[C---:B------:R-:W-:Y:S01]  /*0600*/  IMAD.IADD R11, R5.reuse, 0x1, -R4 ;  /* 0x00000001050b7824 */ /* 0x040fe200078e0a04 */
[----:B------:R-:W0:Y:S01]  /*0610*/  F2I.U32.TRUNC.NTZ R10, R10 ;  /* 0x0000000a000a7305 */ /* 0x000e22000020f000 */
[----:B------:R-:W-:Y:S01]  /*0620*/  LEA.HI R2, R2, R7, RZ, 0x2 ;  /* 0x0000000702027211 */ /* 0x000fe200078f10ff */
[----:B------:R-:W-:Y:S02]  /*0630*/  IMAD.SHL.U32 R4, R5, 0x4, RZ ;  /* 0x0000000405047824 */ /* 0x000fe400078e00ff */
[----:B------:R-:W-:Y:S01]  /*0640*/  ISETP.NE.AND P3, PT, R11, R12, PT ;  /* 0x0000000c0b00720c */ /* 0x000fe20003f65270 */
[----:B-1----:R-:W-:Y:S01]  /*0650*/  @!UP0 ULEA UR6, UR7, UR6, 0x18 ;  /* 0x0000000607068291 */ /* 0x002fe2000f8ec03f */
[----:B------:R-:W-:Y:S01]  /*0660*/  LOP3.LUT R2, R2, 0xfffffffc, RZ, 0xc0, !PT ;  /* 0xfffffffc02027812 */ /* 0x000fe200078ec0ff */
[----:B------:R-:W-:Y:S01]  /*0670*/  VOTEU.ALL UP0, P0 ;  /* 0x00000000003f7886 */ /* 0x000fe20000000000 */
[----:B------:R-:W-:-:S02]  /*0680*/  LOP3.LUT R5, R5, 0xc, R4, 0x78, !PT ;  /* 0x0000000c05057812 */ /* 0x000fc400078e7804 */
[----:B------:R-:W-:Y:S01]  /*0690*/  LOP3.LUT P0, RZ, R6, 0x7, RZ, 0xc0, !PT ;  /* 0x0000000706ff7812 */ /* 0x000fe2000780c0ff */
[----:B------:R-:W-:Y:S02]  /*06a0*/  IMAD.IADD R7, R7, 0x1, -R2 ;  /* 0x0000000107077824 */ /* 0x000fe400078e0a02 */
[----:B------:R-:W-:Y:S01]  /*06b0*/  IMAD.MOV.U32 R6, RZ, RZ, 0x1 ;  /* 0x00000001ff067424 */ /* 0x000fe200078e00ff */
[----:B------:R-:W-:Y:S01]  /*06c0*/  ISETP.LT.U32.AND P0, PT, R5, 0x4, !P0 ;  /* 0x000000040500780c */ /* 0x000fe20004701070 */
[----:B0-----:R-:W-:Y:S01]  /*06d0*/  IMAD.MOV R20, RZ, RZ, -R10 ;  /* 0x000000ffff147224 */ /* 0x001fe200078e0a0a */
[----:B------:R-:W-:Y:S01]  /*06e0*/  ISETP.NE.AND P1, PT, R7, 0x3, PT ;  /* 0x000000030700780c */ /* 0x000fe20003f25270 */
[----:B------:R-:W0:Y:S02]  /*06f0*/  FENCE.VIEW.ASYNC.S ;  /* 0x00000000000073c6 */ /* 0x000e240000000000 */
[----:B0-----:R0:W1:Y:S01]  /*0700*/  @!UP0 SYNCS.EXCH.64 URZ, [UR6+0x60], UR4 ;  /* 0x00006004063f85b2 */ /* 0x0010620008000100 */
[----:B------:R-:W-:Y:S01]  /*0710*/  @P3 LEA.HI R2, R5, R5, RZ, 0x1 ;  /* 0x0000000505023211 */ /* 0x000fe200078f08ff */
[----:B-----5:R-:W-:Y:S01]  /*0720*/  IMAD R11, R13, R20, R8 ;  /* 0x000000140d0b7224 */ /* 0x020fe200078e0208 */
[----:B------:R-:W-:-:S02]  /*0730*/  ISETP.EQ.OR P1, PT, R7, RZ, !P1 ;  /* 0x000000ff0700720c */ /* 0x000fc40004f22670 */
[----:B------:R-:W-:Y:S02]  /*0740*/  @P3 SHF.R.S32.HI R2, RZ, 0x1, R2 ;  /* 0x00000001ff023819 */ /* 0x000fe40000011402 */
[----:B------:R-:W-:Y:S02]  /*0750*/  ISETP.EQ.AND P1, PT, R3, RZ, P1 ;  /* 0x000000ff0300720c */ /* 0x000fe40000f22270 */
[----:B------:R-:W-:Y:S02]  /*0760*/  @P3 ISETP.NE.AND P5, PT, R2, R11, PT ;  /* 0x0000000b0200320c */ /* 0x000fe40003fa5270 */
[----:B------:R-:W-:Y:S02]  /*0770*/  SEL R3, RZ, 0x1, !P0 ;  /* 0x00000001ff037807 */ /* 0x000fe40004000000 */
[----:B------:R-:W-:Y:S02]  /*0780*/  @P3 SEL R6, RZ, 0x1, P5 ;  /* 0x00000001ff063807 */ /* 0x000fe40002800000 */
[----:B------:R-:W-:Y:S01]  /*0790*/  SEL R4, RZ, 0x1, !P1 ;  /* 0x00000001ff047807 */ /* 0x000fe20004800000 */
[----:B------:R0:W2:Y:S01]  /*07a0*/  @!UP1 SYNCS.EXCH.64 URZ, [UR6+0x68], UR4 ;  /* 0x00006804063f95b2 */ /* 0x0000a20008000100 */
[----:B------:R-:W-:Y:S01]  /*07b0*/  LOP3.LUT R6, R6, R3, RZ, 0xc0, !PT ;  /* 0x0000000306067212 */ /* 0x000fe200078ec0ff */
[----:B------:R-:W-:Y:S01]  /*07c0*/  NOP ;  /* 0x0000000000007918 */ /* 0x000fe20000000000 */
[----:B------:R-:W-:Y:S01]  /*07d0*/  SEL R4, R4, 0x2, P6 ;  /* 0x0000000204047807 */ /* 0x000fe20003000000 */
[----:B------:R-:W-:Y:S06]  /*07e0*/  @!P2 BRA `(.L_x_3) ;  /* 0x000000000008a947 */ /* 0x000fec0003800000 */
[----:B-12-4-:R-:W-:Y:S01]  /*07f0*/  UCGABAR_ARV ;  /* 0x00000000000079c7 */ /* 0x016fe20008000000 */
[----:B------:R-:W-:Y:S05]  /*0800*/  BRA `(.L_x_4) ;  /* 0x0000000000047947 */ /* 0x000fea0003800000 */
.L_x_3:
[----:B-12-4-:R-:W-:Y:S01]  /*0810*/  NOP ;  /* 0x0000000000007918 */ /* 0x016fe20000000000 */
.L_x_4:
[----:B------:R-:W1:Y:S01]  /*0820*/  LDC R2, c[0x0][0x65c] ;  /* 0x00019700ff027b82 */ /* 0x000e620000000800 */
[----:B------:R-:W-:Y:S01]  /*0830*/  IMAD.MOV.U32 R3, RZ, RZ, RZ ;  /* 0x000000ffff037224 */ /* 0x000fe200078e00ff */
[----:B-1----:R-:W-:Y:S01]  /*0840*/  ISETP.NE.AND P3, PT, R2, 0x1, PT ;  /* 0x000000010200780c */ /* 0x002fe20003f65270 */
[----:B------:R-:W-:-:S12]  /*0850*/  IMAD.U32 R2, RZ, RZ, UR8 ;  /* 0x00000008ff027e24 */ /* 0x000fd8000f8e00ff */
[----:B------:R-:W1:Y:S01]  /*0860*/  @P3 LDC R15, c[0x0][0x10] ;  /* 0x00000400ff0f3b82 */ /* 0x000e620000000800 */
[----:B------:R-:W-:Y:S02]  /*0870*/  @P3 IMAD.MOV.U32 R9, RZ, RZ, RZ ;  /* 0x000000ffff093224 */ /* 0x000fe400078e00ff */
[----:B------:R-:W-:-:S05]  /*0880*/  @P3 IMAD.MOV.U32 R17, RZ, RZ, RZ ;  /* 0x000000ffff113224 */ /* 0x000fca00078e00ff */
[----:B------:R-:W2:Y:S01]  /*0890*/  @!P3 LDC R11, c[0x0][0xc] ;  /* 0x00000300ff0bbb82 */ /* 0x000ea20000000800 */
[----:B-1----:R-:W-:-:S04]  /*08a0*/  @P3 IMAD.WIDE.U32 R14, R15, UR8, R8 ;  /* 0x000000080f0e3c25 */ /* 0x002fc8000f8e0008 */
[----:B--2---:R-:W-:-:S04]  /*08b0*/  @!P3 IMAD.WIDE.U32 R10, R8, R11, R2 ;  /* 0x0000000b080ab225 */ /* 0x004fc800078e0002 */
[----:B------:R-:W-:Y:S02]  /*08c0*/  @P3 IMAD.MOV.U32 R2, RZ, RZ, R14 ;  /* 0x000000ffff023224 */ /* 0x000fe400078e000e */
[----:B------:R-:W-:Y:S02]  /*08d0*/  @P3 IMAD.IADD R3, R15, 0x1, R17 ;  /* 0x000000010f033824 */ /* 0x000fe400078e0211 */
[----:B------:R-:W-:Y:S02]  /*08e0*/  @!P3 IMAD.MOV.U32 R2, RZ, RZ, R10 ;  /* 0x000000ffff02b224 */ /* 0x000fe400078e000a */
[----:B------:R-:W-:Y:S01]  /*08f0*/  @!P3 IMAD.MOV.U32 R3, RZ, RZ, R11 ;  /* 0x000000ffff03b224 */ /* 0x000fe200078e000b */
[----:B------:R-:W-:Y:S06]  /*0900*/  @!P2 BRA `(.L_x_5) ;  /* 0x00000000000ca947 */ /* 0x000fec0003800000 */
[----:B------:R-:W-:Y:S01]  /*0910*/  UCGABAR_WAIT ;  /* 0x0000000000007dc7 */ /* 0x000fe20008000000 */
[----:B------:R-:W-:Y:S01]  /*0920*/  CCTL.IVALL ;  /* 0x00000000ff00798f */ /* 0x000fe20002000000 */
[----:B------:R-:W-:Y:S05]  /*0930*/  BRA `(.L_x_6) ;  /* 0x0000000000047947 */ /* 0x000fea0003800000 */
.L_x_5:
[----:B------:R-:W-:Y:S06]  /*0940*/  BAR.SYNC.DEFER_BLOCKING 0x0 ;  /* 0x0000000000007b1d */ /* 0x000fec0000010000 */
.L_x_6:
[----:B------:R-:W-:Y:S05]  /*0950*/  @!P4 BRA `(.L_x_7) ;  /* 0x000000780080c947 */ /* 0x000fea0003800000 */
[----:B------:R-:W-:-:S13]  /*0960*/  ISETP.GT.U32.AND P0, PT, R16, 0x1, PT ;  /* 0x000000011000780c */ /* 0x000fda0003f04070 */
[----:B0-----:R-:W-:Y:S05]  /*0970*/  @P0 EXIT ;  /* 0x000000000000094d */ /* 0x001fea0003800000 */
[----:B------:R-:W-:Y:S01]  /*0980*/  ULDC.64 UR4, c[0x0][0x650] ;  /* 0x0001940000047ab9 */ /* 0x000fe20000000a00 */
[----:B------:R-:W-:Y:S01]  /*0990*/  PRMT R14, RZ, 0x7610, R14 ;  /* 0x00007610ff0e7816 */ /* 0x000fe2000000000e */
[----:B------:R-:W-:Y:S01]  /*09a0*/  IMAD.MOV.U32 R10, RZ, RZ, -0x1 ;  /* 0xffffffffff0a7424 */ /* 0x000fe200078e00ff */
[----:B------:R-:W-:Y:S01]  /*09b0*/  ISETP.GE.U32.AND P0, PT, R2, UR4, PT ;  /* 0x0000000402007c0c */ /* 0x000fe2000bf06070 */
[----:B------:R-:W-:Y:S02]  /*09c0*/  IMAD.MOV.U32 R11, RZ, RZ, -0x1 ;  /* 0xffffffffff0b7424 */ /* 0x000fe400078e00ff */
[----:B------:R-:W-:Y:S01]  /*09d0*/  IMAD.MOV.U32 R7, RZ, RZ, -0x1 ;  /* 0xffffffffff077424 */ /* 0x000fe200078e00ff */
[----:B------:R-:W-:-:S13]  /*09e0*/  ISETP.GE.U32.AND.EX P0, PT, R3, UR5, PT, P0 ;  /* 0x0000000503007c0c */ /* 0x000fda000bf06100 */
[----:B------:R-:W-:Y:S05]  /*09f0*/  @P0 BRA `(.L_x_8) ;  /* 0x0000000400280947 */ /* 0x000fea0003800000 */
[----:B------:R-:W0:Y:S01]  /*0a00*/  LDC.64 R22, c[0x0][0x628] ;  /* 0x00018a00ff167b82 */ /* 0x000e220000000a00 */
[----:B------:R-:W-:Y:S02]  /*0a10*/  IMAD.MOV.U32 R10, RZ, RZ, R2 ;  /* 0x000000ffff0a7224 */ /* 0x000fe400078e0002 */
[----:B------:R-:W-:-:S05]  /*0a20*/  IMAD.MOV.U32 R11, RZ, RZ, R3 ;  /* 0x000000ffff0b7224 */ /* 0x000fca00078e0003 */
[----:B------:R-:W1:Y:S08]  /*0a30*/  LDC R18, c[0x0][0x630] ;  /* 0x00018c00ff127b82 */ /* 0x000e700000000800 */
[----:B------:R-:W2:Y:S01]  /*0a40*/  LDC.64 R24, c[0x0][0x620] ;  /* 0x00018800ff187b82 */ /* 0x000ea20000000a00 */
[----:B0-----:R-:W-:-:S04]  /*0a50*/  ISETP.NE.U32.AND P0, PT, R22, RZ, PT ;  /* 0x000000ff1600720c */ /* 0x001fc80003f05070 */
[----:B------:R-:W-:-:S13]  /*0a60*/  ISETP.NE.AND.EX P0, PT, R23, RZ, PT, P0 ;  /* 0x000000ff1700720c */ /* 0x000fda0003f05300 */
[----:B-12---:R-:W-:Y:S05]  /*0a70*/  @!P0 BRA `(.L_x_9) ;  /* 0x0000000000288947 */ /* 0x006fea0003800000 */
[----:B------:R-:W0:Y:S02]  /*0a80*/  LDC R7, c[0x0][0x634] ;  /* 0x00018d00ff077b82 */ /* 0x000e240000000800 */
[----:B0-----:R-:W-:-:S05]  /*0a90*/  IADD3 R7, P0, R2, R7, RZ ;  /* 0x0000000702077210 */ /* 0x001fca0007f1e0ff */
[----:B------:R-:W-:-:S04]  /*0aa0*/  IMAD.X R19, RZ, RZ, R3, P0 ;  /* 0x000000ffff137224 */ /* 0x000fc800000e0603 */
[----:B------:R-:W-:-:S04]  /*0ab0*/  IMAD.WIDE.U32 R10, R19, R22, RZ ;  /* 0x00000016130a7225 */ /* 0x000fc800078e00ff */
[----:B------:R-:W-:-:S04]  /*0ac0*/  IMAD.WIDE.U32 R14, P0, R7, R23, R10 ;  /* 0x00000017070e7225 */ /* 0x000fc8000780000a */
[----:B------:R-:W-:-:S04]  /*0ad0*/  IMAD.WIDE.U32 R10, R7, R22, RZ ;  /* 0x00000016070a7225 */ /* 0x000fc800078e00ff */
[----:B------:R-:W-:Y:S01]  /*0ae0*/  IMAD.X R17, RZ, RZ, RZ, P0 ;  /* 0x000000ffff117224 */ /* 0x000fe200000e06ff */
[----:B------:R-:W-:Y:S01]  /*0af0*/  IADD3 RZ, P0, R11, R14, RZ ;  /* 0x0000000e0bff7210 */ /* 0x000fe20007f1e0ff */
[----:B------:R-:W-:-:S04]  /*0b00*/  IMAD.MOV.U32 R16, RZ, RZ, R15 ;  /* 0x000000ffff107224 */ /* 0x000fc800078e000f */
[----:B------:R-:W-:-:S08]  /*0b10*/  IMAD.WIDE.U32.X R10, R19, R23, R16, P0 ;  /* 0x00000017130a7225 */ /* 0x000fd000000e0410 */
.L_x_9:
[----:B------:R-:W0:Y:S01]  /*0b20*/  LDC.64 R26, c[0x0][0x640] ;  /* 0x00019000ff1a7b82 */ /* 0x000e220000000a00 */
[--C-:B------:R-:W-:Y:S01]  /*0b30*/  SHF.R.U64 R28, R10, R18, R11.reuse ;  /* 0x000000120a1c7219 */ /* 0x100fe2000000120b */
[----:B------:R-:W-:Y:S01]  /*0b40*/  IMAD R29, R13, R20, R8 ;  /* 0x000000140d1d7224 */ /* 0x000fe200078e0208 */
[----:B------:R-:W-:Y:S01]  /*0b50*/  SHF.R.U32.HI R7, RZ, R18, R11 ;  /* 0x00000012ff077219 */ /* 0x000fe2000001160b */
[----:B------:R-:W-:Y:S01]  /*0b60*/  IMAD.MOV.U32 R23, RZ, RZ, 0x1 ;  /* 0x00000001ff177424 */ /* 0x000fe200078e00ff */
[----:B------:R-:W-:-:S03]  /*0b70*/  IADD3 R9, P0, RZ, -R28, RZ ;  /* 0x8000001cff097210 */ /* 0x000fc60007f1e0ff */
[----:B------:R-:W1:Y:S02]  /*0b80*/  LDC R16, c[0x0][0x618] ;  /* 0x00018600ff107b82 */ /* 0x000e640000000800 */
[----:B------:R-:W-:Y:S02]  /*0b90*/  IMAD.X R7, RZ, RZ, ~R7, P0 ;  /* 0x000000ffff077224 */ /* 0x000fe400000e0e07 */
[----:B------:R-:W-:-:S04]  /*0ba0*/  IMAD.WIDE.U32 R10, R9, R24, R2 ;  /* 0x00000018090a7225 */ /* 0x000fc800078e0002 */
[----:B------:R-:W2:Y:S01]  /*0bb0*/  LDC R15, c[0x0][0x608] ;  /* 0x00018200ff0f7b82 */ /* 0x000ea20000000800 */
[----:B------:R-:W-:-:S04]  /*0bc0*/  IMAD R14, R7, R24, RZ ;  /* 0x00000018070e7224 */ /* 0x000fc800078e02ff */
[----:B------:R-:W-:-:S03]  /*0bd0*/  IMAD R7, R9, R25, R14 ;  /* 0x0000001909077224 */ /* 0x000fc600078e020e */
[----:B------:R-:W3:Y:S01]  /*0be0*/  LDC R22, c[0x0][0x658] ;  /* 0x00019600ff167b82 */ /* 0x000ee20000000800 */
[----:B------:R-:W-:Y:S01]  /*0bf0*/  IMAD.IADD R7, R11, 0x1, R7 ;  /* 0x000000010b077824 */ /* 0x000fe200078e0207 */
[----:B0-----:R-:W-:-:S04]  /*0c00*/  ISETP.NE.U32.AND P0, PT, R26, RZ, PT ;  /* 0x000000ff1a00720c */ /* 0x001fc80003f05070 */
[----:B------:R-:W-:Y:S02]  /*0c10*/  ISETP.NE.AND.EX P0, PT, R27, RZ, PT, P0 ;  /* 0x000000ff1b00720c */ /* 0x000fe40003f05300 */
[----:B------:R-:W0:Y:S01]  /*0c20*/  LDC R18, c[0x0][0x600] ;  /* 0x00018000ff127b82 */ /* 0x000e220000000800 */
[-CC-:B-1----:R-:W-:Y:S02]  /*0c30*/  SHF.R.U64 R19, R10, R16.reuse, R7.reuse ;  /* 0x000000100a137219 */ /* 0x182fe40000001207 */
[----:B------:R-:W-:Y:S01]  /*0c40*/  SHF.R.U32.HI R10, RZ, R16, R7 ;  /* 0x00000010ff0a7219 */ /* 0x000fe20000011607 */
[----:B------:R-:W-:-:S04]  /*0c50*/  IMAD.MOV.U32 R7, RZ, RZ, -0x1 ;  /* 0xffffffffff077424 */ /* 0x000fc800078e00ff */
[----:B------:R-:W1:Y:S01]  /*0c60*/  LDC R21, c[0x0][0x648] ;  /* 0x00019200ff157b82 */ /* 0x000e620000000800 */
[-CC-:B--2---:R-:W-:Y:S02]  /*0c70*/  SHF.R.U64 R16, R19, R15.reuse, R10.reuse ;  /* 0x0000000f13107219 */ /* 0x184fe4000000120a */
[----:B------:R-:W-:-:S05]  /*0c80*/  SHF.R.U32.HI R9, RZ, R15, R10 ;  /* 0x0000000fff097219 */ /* 0x000fca000001160a */
[----:B------:R-:W2:Y:S01]  /*0c90*/  LDC R24, c[0x0][0x638] ;  /* 0x00018e00ff187b82 */ /* 0x000ea20000000800 */
[-CC-:B---3--:R-:W-:Y:S02]  /*0ca0*/  SHF.R.U64 R20, R16, R22.reuse, R9.reuse ;  /* 0x0000001610147219 */ /* 0x188fe40000001209 */
[-C--:B------:R-:W-:Y:S02]  /*0cb0*/  SHF.L.U32 R7, R7, R22.reuse, RZ ;  /* 0x0000001607077219 */ /* 0x080fe400000006ff */
[----:B------:R-:W-:Y:S01]  /*0cc0*/  SHF.R.U32.HI R9, RZ, R22, R9 ;  /* 0x00000016ff097219 */ /* 0x000fe20000011609 */
[----:B------:R-:W-:Y:S01]  /*0cd0*/  IMAD.MOV.U32 R8, RZ, RZ, R20 ;  /* 0x000000ffff087224 */ /* 0x000fe200078e0014 */
[----:B------:R-:W-:Y:S01]  /*0ce0*/  LOP3.LUT R13, RZ, R7, RZ, 0x33, !PT ;  /* 0x00000007ff0d7212 */ /* 0x000fe200078e33ff */
[----:B------:R-:W3:Y:S01]  /*0cf0*/  LDC R25, c[0x0][0x610] ;  /* 0x00018400ff197b82 */ /* 0x000ee20000000800 */
[----:B------:R-:W-:Y:S05]  /*0d00*/  @!P0 BRA `(.L_x_10) ;  /* 0x0000000000288947 */ /* 0x000fea0003800000 */
[----:B------:R-:W4:Y:S02]  /*0d10*/  LDC R7, c[0x0][0x64c] ;  /* 0x00019300ff077b82 */ /* 0x000f240000000800 */
[----:B----4-:R-:W-:-:S05]  /*0d20*/  IADD3 R7, P0, R20, R7, RZ ;  /* 0x0000000714077210 */ /* 0x010fca0007f1e0ff */
        /* <DEDUP_REMOVED lines=8> */
.L_x_10:
[----:B-1----:R-:W-:Y:S01]  /*0db0*/  SHF.R.U64 R9, R8, R21, R9 ;  /* 0x0000001508097219 */ /* 0x002fe20000001209 */
[----:B0-----:R-:W-:Y:S01]  /*0dc0*/  VIADD R10, R18, 0xffffffff ;  /* 0xffffffff120a7836 */ /* 0x001fe20000000000 */
[----:B------:R-:W-:Y:S01]  /*0dd0*/  SHF.L.U32 R7, R23, R22, RZ ;  /* 0x0000001617077219 */ /* 0x000fe200000006ff */
[----:B------:R-:W-:Y:S01]  /*0de0*/  IMAD.MOV.U32 R14, RZ, RZ, 0x1 ;  /* 0x00000001ff0e7424 */ /* 0x000fe200078e00ff */
[----:B------:R-:W-:Y:S01]  /*0df0*/  LOP3.LUT R8, R16, R13, RZ, 0xc0, !PT ;  /* 0x0000000d10087212 */ /* 0x000fe200078ec0ff */
[----:B------:R-:W-:Y:S01]  /*0e00*/  IMAD.MOV R11, RZ, RZ, -R9 ;  /* 0x000000ffff0b7224 */ /* 0x000fe200078e0a09 */
[----:B------:R-:W-:Y:S02]  /*0e10*/  SEL R12, R12, R29, !P3 ;  /* 0x0000001d0c0c7207 */ /* 0x000fe40005800000 */
[----:B------:R-:W-:Y:S01]  /*0e20*/  LOP3.LUT R10, R19, R10, RZ, 0xc0, !PT ;  /* 0x0000000a130a7212 */ /* 0x000fe200078ec0ff */
[----:B------:R-:W-:Y:S02]  /*0e30*/  IMAD R9, R7, R9, R8 ;  /* 0x0000000907097224 */ /* 0x000fe400078e0208 */
[----:B--2---:R-:W-:-:S02]  /*0e40*/  IMAD R7, R11, R24, R20 ;  /* 0x000000180b077224 */ /* 0x004fc400078e0214 */
[----:B---3--:R-:W-:Y:S02]  /*0e50*/  IMAD R12, R9, R25, R12 ;  /* 0x00000019090c7224 */ /* 0x008fe400078e020c */
[----:B------:R-:W-:-:S05]  /*0e60*/  IMAD R7, R7, R18, R10 ;  /* 0x0000001207077224 */ /* 0x000fca00078e020a */
[----:B------:R-:W-:Y:S02]  /*0e70*/  SEL R11, R7, R12, !P3 ;  /* 0x0000000c070b7207 */ /* 0x000fe40005800000 */
[----:B------:R-:W-:Y:S01]  /*0e80*/  SEL R10, R12, R7, !P3 ;  /* 0x000000070c0a7207 */ /* 0x000fe20005800000 */
[----:B------:R-:W-:-:S07]  /*0e90*/  IMAD.MOV.U32 R7, RZ, RZ, R28 ;  /* 0x000000ffff077224 */ /* 0x000fce00078e001c */
.L_x_8:
[----:B------:R-:W-:-:S08]  /*0ea0*/  NOP ;  /* 0x0000000000007918 */ /* 0x000fd00000000000 */
[----:B------:R-:W0:Y:S02]  /*0eb0*/  USETMAXREG.TRY_ALLOC.CTAPOOL UP0, 0xe8 ;  /* 0x000000e8000079c8 */ /* 0x000e240008000600 */
[----:B0-----:R-:W-:-:S13]  /*0ec0*/  PLOP3.LUT P0, PT, PT, PT, UP0, 0x80, 0x0 ;  /* 0x000000000000781c */ /* 0x001fda0003f0f008 */
[----:B------:R-:W-:Y:S05]  /*0ed0*/  @!P0 BRA `(.L_x_8) ;  /* 0xfffffffc00f08947 */ /* 0x000fea000383ffff */
[----:B------:R-:W-:Y:S01]  /*0ee0*/  ULDC.64 UR4, c[0x0][0x598] ;  /* 0x0001660000047ab9 */ /* 0x000fe20000000a00 */
[----:B------:R-:W-:Y:S01]  /*0ef0*/  ULDC.64 UR20, c[0x0][0x208] ;  /* 0x0000820000147ab9 */ /* 0x000fe20000000a00 */
[----:B------:R-:W-:-:S04]  /*0f00*/  ISETP.NE.U32.AND P0, PT, RZ, UR4, PT ;  /* 0x00000004ff007c0c */ /* 0x000fc8000bf05070 */
[----:B------:R-:W-:-:S13]  /*0f10*/  ISETP.NE.AND.EX P0, PT, RZ, UR5, PT, P0 ;  /* 0x00000005ff007c0c */ /* 0x000fda000bf05300 */
[----:B------:R-:W-:Y:S05]  /*0f20*/  @!P0 BRA `(.L_x_11) ;  /* 0x00000000001c8947 */ /* 0x000fea0003800000 */
[----:B------:R-:W0:Y:S02]  /*0f30*/  LDC.64 R8, c[0x0][0x598] ;  /* 0x00016600ff087b82 */ /* 0x000e240000000a00 */
[----:B0-----:R-:W2:Y:S02]  /*0f40*/  LDG.E.64 R8, desc[UR20][R8.64] ;  /* 0x0000001408087981 */ /* 0x001ea4000c1e1b00 */
[----:B--2---:R-:W-:-:S04]  /*0f50*/  ISETP.NE.U32.AND P0, PT, R8, RZ, PT ;  /* 0x000000ff0800720c */ /* 0x004fc80003f05070 */
[----:B------:R-:W-:-:S13]  /*0f60*/  ISETP.NE.AND.EX P0, PT, R9, RZ, PT, P0 ;  /* 0x000000ff0900720c */ /* 0x000fda0003f05300 */
[----:B------:R-:W-:Y:S05]  /*0f70*/  @!P0 BRA `(.L_x_11) ;  /* 0x0000000000088947 */ /* 0x000fea0003800000 */
[----:B------:R0:W5:Y:S01]  /*0f80*/  LD.E R8, desc[UR20][R8.64] ;  /* 0x0000001408087980 */ /* 0x000162000c101900 */
[----:B------:R-:W-:Y:S05]  /*0f90*/  BRA `(.L_x_12) ;  /* 0x0000000000207947 */ /* 0x000fea0003800000 */
.L_x_11:
[----:B------:R-:W-:Y:S02]  /*0fa0*/  ULDC.64 UR4, c[0x0][0x588] ;  /* 0x0001620000047ab9 */ /* 0x000fe40000000a00 */
[----:B------:R-:W-:-:S04]  /*0fb0*/  ISETP.NE.U32.AND P0, PT, RZ, UR4, PT ;  /* 0x00000004ff007c0c */ /* 0x000fc8000bf05070 */
[----:B------:R-:W-:-:S13]  /*0fc0*/  ISETP.NE.AND.EX P0, PT, RZ, UR5, PT, P0 ;  /* 0x00000005ff007c0c */ /* 0x000fda000bf05300 */
[----:B------:R-:W-:Y:S05]  /*0fd0*/  @!P0 BRA `(.L_x_13) ;  /* 0x00000000000c8947 */ /* 0x000fea0003800000 */
[----:B------:R-:W0:Y:S02]  /*0fe0*/  LDC.64 R8, c[0x0][0x588] ;  /* 0x00016200ff087b82 */ /* 0x000e240000000a00 */
[----:B0-----:R1:W5:Y:S01]  /*0ff0*/  LDG.E R8, desc[UR20][R8.64] ;  /* 0x0000001408087981 */ /* 0x001362000c1e1900 */
[----:B------:R-:W-:Y:S05]  /*1000*/  BRA `(.L_x_12) ;  /* 0x0000000000047947 */ /* 0x000fea0003800000 */
.L_x_13:
[----:B------:R-:W2:Y:S02]  /*1010*/  LDC R8, c[0x0][0x580] ;  /* 0x00016000ff087b82 */ /* 0x000ea40000000800 */
.L_x_12:
[----:B------:R-:W-:Y:S02]  /*1020*/  ULDC.64 UR4, c[0x0][0x5a0] ;  /* 0x0001680000047ab9 */ /* 0x000fe40000000a00 */
[----:B------:R-:W-:-:S04]  /*1030*/  ISETP.NE.U32.AND P0, PT, RZ, UR4, PT ;  /* 0x00000004ff007c0c */ /* 0x000fc8000bf05070 */
[----:B------:R-:W-:-:S13]  /*1040*/  ISETP.NE.AND.EX P0, PT, RZ, UR5, PT, P0 ;  /* 0x00000005ff007c0c */ /* 0x000fda000bf05300 */
[----:B------:R-:W-:Y:S05]  /*1050*/  @!P0 BRA `(.L_x_14) ;  /* 0x00000000001c8947 */ /* 0x000fea0003800000 */
[----:B------:R-:W3:Y:S02]  /*1060*/  LDC.64 R12, c[0x0][0x5a0] ;  /* 0x00016800ff0c7b82 */ /* 0x000ee40000000a00 */
[----:B---3--:R-:W3:Y:S02]  /*1070*/  LDG.E.64 R12, desc[UR20][R12.64] ;  /* 0x000000140c0c7981 */ /* 0x008ee4000c1e1b00 */
[----:B---3--:R-:W-:-:S04]  /*1080*/  ISETP.NE.U32.AND P0, PT, R12, RZ, PT ;  /* 0x000000ff0c00720c */ /* 0x008fc80003f05070 */
[----:B------:R-:W-:-:S13]  /*1090*/  ISETP.NE.AND.EX P0, PT, R13, RZ, PT, P0 ;  /* 0x000000ff0d00720c */ /* 0x000fda0003f05300 */
[----:B------:R-:W-:Y:S05]  /*10a0*/  @!P0 BRA `(.L_x_14) ;  /* 0x0000000000088947 */ /* 0x000fea0003800000 */
[----:B01----:R0:W5:Y:S01]  /*10b0*/  LD.E R9, desc[UR20][R12.64] ;  /* 0x000000140c097980 */ /* 0x003162000c101900 */
[----:B------:R-:W-:Y:S05]  /*10c0*/  BRA `(.L_x_15) ;  /* 0x0000000000207947 */ /* 0x000fea0003800000 */
.L_x_14:
[----:B------:R-:W-:Y:S02]  /*10d0*/  ULDC.64 UR4, c[0x0][0x590] ;  /* 0x0001640000047ab9 */ /* 0x000fe40000000a00 */
[----:B------:R-:W-:-:S04]  /*10e0*/  ISETP.NE.U32.AND P0, PT, RZ, UR4, PT ;  /* 0x00000004ff007c0c */ /* 0x000fc8000bf05070 */
[----:B------:R-:W-:-:S13]  /*10f0*/  ISETP.NE.AND.EX P0, PT, RZ, UR5, PT, P0 ;  /* 0x00000005ff007c0c */ /* 0x000fda000bf05300 */
[----:B------:R-:W-:Y:S05]  /*1100*/  @!P0 BRA `(.L_x_16) ;  /* 0x00000000000c8947 */ /* 0x000fea0003800000 */
[----:B------:R-:W0:Y:S02]  /*1110*/  LDC.64 R12, c[0x0][0x590] ;  /* 0x00016400ff0c7b82 */ /* 0x000e240000000a00 */
[----:B01----:R1:W5:Y:S01]  /*1120*/  LDG.E R9, desc[UR20][R12.64] ;  /* 0x000000140c097981 */ /* 0x003362000c1e1900 */
[----:B------:R-:W-:Y:S05]  /*1130*/  BRA `(.L_x_15) ;  /* 0x0000000000047947 */ /* 0x000fea0003800000 */
.L_x_16:
[----:B01----:R-:W3:Y:S02]  /*1140*/  LDC R9, c[0x0][0x584] ;  /* 0x00016100ff097b82 */ /* 0x003ee40000000800 */
.L_x_15:
[----:B------:R-:W-:-:S13]  /*1150*/  LOP3.LUT P0, RZ, R14, 0xff, RZ, 0xc0, !PT ;  /* 0x000000ff0eff7812 */ /* 0x000fda000780c0ff */
[----:B------:R-:W-:Y:S05]  /*1160*/  @!P0 EXIT ;  /* 0x000000000000894d */ /* 0x000fea0003800000 */
[----:B------:R-:W-:Y:S01]  /*1170*/  ULDC UR4, c[0x0][0x28c] ;  /* 0x0000a30000047ab9 */ /* 0x000fe20000000800 */
[----:B------:R-:W-:Y:S01]  /*1180*/  LOP3.LUT R144, R4, 0x1, RZ, 0xfc, !PT ;  /* 0x0000000104907812 */ /* 0x000fe200078efcff */
[----:B------:R-:W-:-:S04]  /*1190*/  UIADD3 UR4, UR4, 0x7f, URZ ;  /* 0x0000007f04047890 */ /* 0x000fc8000fffe03f */
[----:B------:R-:W-:-:S04]  /*11a0*/  USHF.R.S32.HI UR5, URZ, 0x1f, UR4 ;  /* 0x0000001f3f057899 */ /* 0x000fc80008011404 */
[----:B------:R-:W-:-:S03]  /*11b0*/  ULEA.HI UR5, UR5, UR4, URZ, 0x7 ;  /* 0x0000000405057291 */ /* 0x000fc6000f8f383f */
[----:B------:R-:W-:Y:S01]  /*11c0*/  UMOV UR4, URZ ;  /* 0x0000003f00047c82 */ /* 0x000fe20008000000 */
[----:B------:R-:W-:-:S03]  /*11d0*/  USHF.R.S32.HI UR9, URZ, 0x7, UR5 ;  /* 0x000000073f097899 */ /* 0x000fc60008011405 */
[----:B------:R-:W-:-:S09]  /*11e0*/  UMOV UR5, URZ ;  /* 0x0000003f00057c82 */ /* 0x000fd20008000000 */
.L_x_171:
[----:B01----:R-:W-:Y:S01]  /*11f0*/  LOP3.LUT R12, R0, 0x80, RZ, 0xc0, !PT ;  /* 0x00000080000c7812 */ /* 0x003fe200078ec0ff */
[----:B------:R-:W0:Y:S01]  /*1200*/  S2UR UR13, SR_CgaCtaId ;  /* 0x00000000000d79c3 */ /* 0x000e220000008800 */
[----:B------:R-:W-:Y:S01]  /*1210*/  UMOV UR12, 0x400 ;  /* 0x00000400000c7882 */ /* 0x000fe20000000000 */
[----:B------:R-:W-:Y:S01]  /*1220*/  UMOV UR6, URZ ;  /* 0x0000003f00067c82 */ /* 0x000fe20008000000 */
[----:B------:R-:W-:Y:S01]  /*1230*/  SHF.R.U32.HI R12, RZ, 0x7, R12 ;  /* 0x00000007ff0c7819 */ /* 0x000fe2000001160c */
[----:B------:R-:W-:Y:S01]  /*1240*/  UMOV UR7, URZ ;  /* 0x0000003f00077c82 */ /* 0x000fe20008000000 */
[----:B------:R-:W-:Y:S02]  /*1250*/  CS2R R20, SRZ ;  /* 0x0000000000147805 */ /* 0x000fe4000001ff00 */
[----:B------:R-:W-:Y:S02]  /*1260*/  CS2R R18, SRZ ;  /* 0x0000000000127805 */ /* 0x000fe4000001ff00 */
[----:B------:R-:W-:Y:S01]  /*1270*/  CS2R R22, SRZ ;  /* 0x0000000000167805 */ /* 0x000fe2000001ff00 */
[----:B------:R-:W1:Y:S01]  /*1280*/  LDC R13, c[0x0][0x28c] ;  /* 0x0000a300ff0d7b82 */ /* 0x000e620000000800 */
[----:B----4-:R-:W4:Y:S01]  /*1290*/  SHFL.IDX PT, R12, R12, RZ, 0x1f ;  /* 0x00001fff0c0c7589 */ /* 0x010f2200000e0000 */
[----:B------:R-:W-:-:S02]  /*12a0*/  CS2R R88, SRZ ;  /* 0x0000000000587805 */ /* 0x000fc4000001ff00 */
[----:B------:R-:W-:Y:S02]  /*12b0*/  CS2R R90, SRZ ;  /* 0x00000000005a7805 */ /* 0x000fe4000001ff00 */
[----:B------:R-:W-:Y:S02]  /*12c0*/  CS2R R92, SRZ ;  /* 0x00000000005c7805 */ /* 0x000fe4000001ff00 */
[----:B------:R-:W-:Y:S02]  /*12d0*/  CS2R R94, SRZ ;  /* 0x00000000005e7805 */ /* 0x000fe4000001ff00 */
[----:B------:R-:W-:Y:S02]  /*12e0*/  CS2R R98, SRZ ;  /* 0x0000000000627805 */ /* 0x000fe4000001ff00 */
[----:B------:R-:W-:Y:S02]  /*12f0*/  CS2R R96, SRZ ;  /* 0x0000000000607805 */ /* 0x000fe4000001ff00 */
        /* <DEDUP_REMOVED lines=16> */
[----:B-1----:R-:W-:Y:S02]  /*1400*/  ISETP.GE.AND P0, PT, R13, 0x1, PT ;  /* 0x000000010d00780c */ /* 0x002fe40003f06270 */
[----:B------:R-:W-:Y:S02]  /*1410*/  CS2R R132, SRZ ;  /* 0x0000000000847805 */ /* 0x000fe4000001ff00 */
[----:B----4-:R-:W-:-:S02]  /*1420*/  R2UR UR8, R12 ;  /* 0x000000000c0872ca */ /* 0x010fc400000e0000 */
[----:B------:R-:W-:Y:S02]  /*1430*/  CS2R R134, SRZ ;  /* 0x0000000000867805 */ /* 0x000fe4000001ff00 */
[----:B------:R-:W-:Y:S02]  /*1440*/  CS2R R136, SRZ ;  /* 0x0000000000887805 */ /* 0x000fe4000001ff00 */
[----:B------:R-:W-:Y:S02]  /*1450*/  CS2R R138, SRZ ;  /* 0x00000000008a7805 */ /* 0x000fe4000001ff00 */
[----:B------:R-:W-:Y:S02]  /*1460*/  CS2R R140, SRZ ;  /* 0x00000000008c7805 */ /* 0x000fe4000001ff00 */
[----:B------:R-:W-:Y:S01]  /*1470*/  CS2R R142, SRZ ;  /* 0x00000000008e7805 */ /* 0x000fe2000001ff00 */
[----:B------:R-:W-:Y:S01]  /*1480*/  IMAD.MOV.U32 R145, RZ, RZ, RZ ;  /* 0x000000ffff917224 */ /* 0x000fe200078e00ff */
[----:B------:R-:W-:Y:S01]  /*1490*/  CS2R R56, SRZ ;  /* 0x0000000000387805 */ /* 0x000fe2000001ff00 */
[----:B------:R-:W-:Y:S01]  /*14a0*/  IMAD.MOV.U32 R147, RZ, RZ, RZ ;  /* 0x000000ffff937224 */ /* 0x000fe200078e00ff */
[----:B------:R-:W-:Y:S01]  /*14b0*/  CS2R R58, SRZ ;  /* 0x00000000003a7805 */ /* 0x000fe2000001ff00 */
[----:B------:R-:W-:Y:S01]  /*14c0*/  IMAD.U32 R16, RZ, RZ, UR4 ;  /* 0x00000004ff107e24 */ /* 0x000fe2000f8e00ff */
[----:B------:R-:W-:-:S02]  /*14d0*/  CS2R R60, SRZ ;  /* 0x00000000003c7805 */ /* 0x000fc4000001ff00 */
[----:B------:R-:W-:Y:S01]  /*14e0*/  CS2R R62, SRZ ;  /* 0x00000000003e7805 */ /* 0x000fe2000001ff00 */
[----:B------:R-:W-:Y:S01]  /*14f0*/  ULEA.HI UR10, UR8, UR8, URZ, 0x1 ;  /* 0x00000008080a7291 */ /* 0x000fe2000f8f083f */
[----:B------:R-:W-:Y:S02]  /*1500*/  CS2R R64, SRZ ;  /* 0x0000000000407805 */ /* 0x000fe4000001ff00 */
[----:B------:R-:W-:Y:S02]  /*1510*/  CS2R R66, SRZ ;  /* 0x0000000000427805 */ /* 0x000fe4000001ff00 */
[----:B------:R-:W-:Y:S01]  /*1520*/  CS2R R68, SRZ ;  /* 0x0000000000447805 */ /* 0x000fe2000001ff00 */
[----:B------:R-:W-:Y:S01]  /*1530*/  ULOP3.LUT UR11, UR10, 0x7fffe, URZ, 0xc0, !UPT ;  /* 0x0007fffe0a0b7892 */ /* 0x000fe2000f8ec03f */
[----:B------:R-:W-:Y:S01]  /*1540*/  CS2R R70, SRZ ;  /* 0x0000000000467805 */ /* 0x000fe2000001ff00 */
[----:B0-----:R-:W-:Y:S01]  /*1550*/  ULEA UR10, UR13, UR12, 0x18 ;  /* 0x0000000c0d0a7291 */ /* 0x001fe2000f8ec03f */
[----:B------:R-:W-:Y:S01]  /*1560*/  CS2R R72, SRZ ;  /* 0x0000000000487805 */ /* 0x000fe2000001ff00 */
[----:B------:R-:W-:Y:S01]  /*1570*/  UIADD3 UR11, UR8, -UR11, URZ ;  /* 0x8000000b080b7290 */ /* 0x000fe2000fffe03f */
[----:B------:R-:W-:Y:S01]  /*1580*/  CS2R R74, SRZ ;  /* 0x00000000004a7805 */ /* 0x000fe2000001ff00 */
[----:B------:R-:W-:Y:S01]  /*1590*/  UMOV UR12, UR5 ;  /* 0x00000005000c7c82 */ /* 0x000fe20008000000 */
[----:B------:R-:W-:Y:S01]  /*15a0*/  UMOV UR8, URZ ;  /* 0x0000003f00087c82 */ /* 0x000fe20008000000 */
[----:B------:R-:W-:Y:S01]  /*15b0*/  ULEA UR11, UR11, UR10, 0xd ;  /* 0x0000000a0b0b7291 */ /* 0x000fe2000f8e683f */
[----:B------:R-:W-:-:S02]  /*15c0*/  CS2R R76, SRZ ;  /* 0x00000000004c7805 */ /* 0x000fc4000001ff00 */
[----:B------:R-:W-:Y:S02]  /*15d0*/  CS2R R78, SRZ ;  /* 0x00000000004e7805 */ /* 0x000fe4000001ff00 */
[----:B------:R-:W-:Y:S01]  /*15e0*/  CS2R R80, SRZ ;  /* 0x0000000000507805 */ /* 0x000fe2000001ff00 */
[----:B------:R-:W-:Y:S01]  /*15f0*/  UIADD3 UR11, UR11, 0x100, URZ ;  /* 0x000001000b0b7890 */ /* 0x000fe2000fffe03f */
[----:B------:R-:W-:Y:S02]  /*1600*/  CS2R R82, SRZ ;  /* 0x0000000000527805 */ /* 0x000fe4000001ff00 */
[----:B------:R-:W-:Y:S02]  /*1610*/  CS2R R84, SRZ ;  /* 0x0000000000547805 */ /* 0x000fe4000001ff00 */
[----:B------:R-:W-:Y:S01]  /*1620*/  CS2R R86, SRZ ;  /* 0x0000000000567805 */ /* 0x000fe2000001ff00 */
[----:B------:R-:W-:Y:S01]  /*1630*/  USHF.R.U32.HI UR11, URZ, 0x4, UR11 ;  /* 0x000000043f0b7899 */ /* 0x000fe2000801160b */
[----:B------:R-:W-:-:S02]  /*1640*/  CS2R R24, SRZ ;  /* 0x0000000000187805 */ /* 0x000fc4000001ff00 */
[----:B------:R-:W-:Y:S02]  /*1650*/  CS2R R26, SRZ ;  /* 0x00000000001a7805 */ /* 0x000fe4000001ff00 */
[----:B------:R-:W-:Y:S01]  /*1660*/  CS2R R28, SRZ ;  /* 0x00000000001c7805 */ /* 0x000fe2000001ff00 */
[----:B------:R-:W-:Y:S01]  /*1670*/  ULOP3.LUT UR11, UR11, 0x3fff, URZ, 0xc0, !UPT ;  /* 0x00003fff0b0b7892 */ /* 0x000fe2000f8ec03f */
        /* <DEDUP_REMOVED lines=12> */
[----:B------:R-:W-:Y:S01]  /*1740*/  CS2R R54, SRZ ;  /* 0x0000000000367805 */ /* 0x000fe2000001ff00 */
[----:B--23--:R-:W-:Y:S06]  /*1750*/  @!P0 BRA `(.L_x_17) ;  /* 0x0000000800a08947 */ /* 0x00cfec0003800000 */
[----:B------:R-:W-:-:S13]  /*1760*/  ISETP.NE.AND P1, PT, R144, 0x3, PT ;  /* 0x000000039000780c */ /* 0x000fda0003f25270 */
[----:B------:R-:W-:Y:S05]  /*1770*/  @!P1 BRA `(.L_x_18) ;  /* 0x0000000000049947 */ /* 0x000fea0003800000 */
[----:B------:R-:W-:Y:S01]  /*1780*/  BPT.TRAP 0x1 ;  /* 0x000000040000795c */ /* 0x000fe20000300000 */
.L_x_18:
[----:B------:R-:W-:Y:S01]  /*1790*/  ULEA UR6, UR5, UR10, 0x3 ;  /* 0x0000000a05067291 */ /* 0x000fe2000f8e183f */
[----:B------:R-:W-:-:S05]  /*17a0*/  IMAD.U32 R12, RZ, RZ, UR4 ;  /* 0x00000004ff0c7e24 */ /* 0x000fca000f8e00ff */
[----:B------:R-:W-:-:S04]  /*17b0*/  SHF.L.U32 R12, R12, 0x1f, RZ ;  /* 0x0000001f0c0c7819 */ /* 0x000fc800000006ff */
[----:B------:R0:W1:Y:S01]  /*17c0*/  SYNCS.PHASECHK.TRANS64.TRYWAIT P0, [UR6], R12 ;  /* 0x0000000cff0075a7 */ /* 0x0000620008000146 */
[----:B------:R-:W-:Y:S05]  /*17d0*/  @!P1 BRA `(.L_x_19) ;  /* 0x0000000000049947 */ /* 0x000fea0003800000 */
[----:B------:R-:W-:Y:S01]  /*17e0*/  BPT.TRAP 0x1 ;  /* 0x000000040000795c */ /* 0x000fe20000300000 */
.L_x_19:
[----:B-1----:R-:W-:Y:S05]  /*17f0*/  @P0 BRA `(.L_x_20) ;  /* 0x0000000000080947 */ /* 0x002fea0003800000 */
[----:B------:R-:W1:Y:S02]  /*1800*/  SYNCS.PHASECHK.TRANS64.TRYWAIT P0, [UR6], R12 ;  /* 0x0000000cff0075a7 */ /* 0x000e640008000146 */
[----:B-1----:R-:W-:Y:S05]  /*1810*/  @!P0 BRA `(.L_x_21) ;  /* 0x0000008000908947 */ /* 0x002fea0003800000 */
.L_x_20:
[----:B------:R-:W-:Y:S01]  /*1820*/  UIADD3 UR6, UR10, 0x28100, URZ ;  /* 0x000281000a067890 */ /* 0x000fe2000fffe03f */
[----:B------:R-:W-:Y:S01]  /*1830*/  WARPGROUP.ARRIVE ;  /* 0x00000000000079c5 */ /* 0x000fe20000000000 */
[----:B------:R-:W-:Y:S01]  /*1840*/  ULOP3.LUT UR8, UR11, 0x10000, URZ, 0xfc, !UPT ;  /* 0x000100000b087892 */ /* 0x000fe2000f8efc3f */
[----:B------:R-:W-:Y:S01]  /*1850*/  CS2R R20, SRZ ;  /* 0x0000000000147805 */ /* 0x000fe2000001ff00 */
[----:B------:R-:W-:Y:S01]  /*1860*/  USHF.R.U32.HI UR6, URZ, 0x4, UR6 ;  /* 0x000000043f067899 */ /* 0x000fe20008011606 */
[----:B------:R-:W-:Y:S01]  /*1870*/  CS2R R18, SRZ ;  /* 0x0000000000127805 */ /* 0x000fe2000001ff00 */
[----:B------:R-:W-:Y:S01]  /*1880*/  ULEA UR8, UR5, UR8, 0xb ;  /* 0x0000000805087291 */ /* 0x000fe2000f8e583f */
[----:B------:R-:W-:Y:S01]  /*1890*/  CS2R R22, SRZ ;  /* 0x0000000000167805 */ /* 0x000fe2000001ff00 */
[----:B------:R-:W-:Y:S01]  /*18a0*/  ULOP3.LUT UR6, UR6, 0x3fff, URZ, 0xc0, !UPT ;  /* 0x00003fff06067892 */ /* 0x000fe2000f8ec03f */
[----:B------:R-:W-:Y:S01]  /*18b0*/  CS2R R88, SRZ ;  /* 0x0000000000587805 */ /* 0x000fe2000001ff00 */
[----:B------:R-:W-:Y:S01]  /*18c0*/  UMOV UR13, 0x40000040 ;  /* 0x40000040000d7882 */ /* 0x000fe20000000000 */
[----:B------:R-:W-:Y:S01]  /*18d0*/  UMOV UR15, 0x40000040 ;  /* 0x40000040000f7882 */ /* 0x000fe20000000000 */
[----:B------:R-:W-:Y:S01]  /*18e0*/  ULOP3.LUT UR6, UR6, 0x10000, URZ, 0xfc, !UPT ;  /* 0x0001000006067892 */ /* 0x000fe2000f8efc3f */
[----:B------:R-:W-:Y:S01]  /*18f0*/  CS2R R90, SRZ ;  /* 0x00000000005a7805 */ /* 0x000fe2000001ff00 */
[----:B------:R-:W-:Y:S01]  /*1900*/  UMOV UR12, UR8 ;  /* 0x00000008000c7c82 */ /* 0x000fe20008000000 */
[----:B------:R-:W-:Y:S01]  /*1910*/  CS2R R92, SRZ ;  /* 0x00000000005c7805 */ /* 0x000fe2000001ff00 */
[----:B------:R-:W-:Y:S01]  /*1920*/  ULEA UR7, UR5, UR6, 0x9 ;  /* 0x0000000605077291 */ /* 0x000fe2000f8e483f */
[----:B------:R-:W-:Y:S01]  /*1930*/  CS2R R94, SRZ ;  /* 0x00000000005e7805 */ /* 0x000fe2000001ff00 */
[----:B------:R-:W-:Y:S01]  /*1940*/  UIADD3 UR6, UR8, 0x400, URZ ;  /* 0x0000040008067890 */ /* 0x000fe2000fffe03f */
[----:B------:R-:W-:-:S02]  /*1950*/  CS2R R98, SRZ ;  /* 0x0000000000627805 */ /* 0x000fc4000001ff00 */
[----:B------:R-:W-:Y:S02]  /*1960*/  CS2R R96, SRZ ;  /* 0x0000000000607805 */ /* 0x000fe4000001ff00 */
[----:B------:R-:W-:Y:S02]  /*1970*/  CS2R R100, SRZ ;  /* 0x0000000000647805 */ /* 0x000fe4000001ff00 */
[----:B------:R-:W-:Y:S01]  /*1980*/  CS2R R102, SRZ ;  /* 0x0000000000667805 */ /* 0x000fe2000001ff00 */
[----:B------:R-:W-:Y:S01]  /*1990*/  UMOV UR14, UR7 ;  /* 0x00000007000e7c82 */ /* 0x000fe20008000000 */
[----:B------:R-:W-:Y:S01]  /*19a0*/  CS2R R104, SRZ ;  /* 0x0000000000687805 */ /* 0x000fe2000001ff00 */
[----:B------:R-:W-:Y:S01]  /*19b0*/  QGMMA.64x64x32.F32.E4M3.E4M3 R56, gdesc[UR12], RZ, !UPT ;  /* 0x00e000000c3879f3 */ /* 0x000fe2000c7008ff */
[----:B------:R-:W-:Y:S01]  /*19c0*/  UMOV UR12, UR6 ;  /* 0x00000006000c7c82 */ /* 0x000fe20008000000 */
[----:B------:R-:W-:Y:S01]  /*19d0*/  UMOV UR13, 0x40000040 ;  /* 0x40000040000d7882 */ /* 0x000fe20000000000 */
[----:B------:R-:W-:Y:S01]  /*19e0*/  UIADD3 UR6, UR8, 0x402, URZ ;  /* 0x0000040208067890 */ /* 0x000fe2000fffe03f */
[----:B------:R-:W-:Y:S01]  /*19f0*/  QGMMA.64x64x32.F32.E4M3.E4M3 R24, gdesc[UR12], RZ, !UPT ;  /* 0x00e000000c1879f3 */ /* 0x000fe2000c7008ff */
[----:B------:R-:W-:Y:S01]  /*1a00*/  UIADD3 UR12, UR8, 0x2, URZ ;  /* 0x00000002080c7890 */ /* 0x000fe2000fffe03f */
[----:B------:R-:W-:Y:S01]  /*1a10*/  CS2R R106, SRZ ;  /* 0x00000000006a7805 */ /* 0x000fe2000001ff00 */
[----:B------:R-:W-:Y:S01]  /*1a20*/  UIADD3 UR14, UR7, 0x2, URZ ;  /* 0x00000002070e7890 */ /* 0x000fe2000fffe03f */
[----:B------:R-:W-:Y:S01]  /*1a30*/  CS2R R110, SRZ ;  /* 0x00000000006e7805 */ /* 0x000fe2000001ff00 */
[----:B------:R-:W-:Y:S01]  /*1a40*/  UMOV UR13, 0x40000040 ;  /* 0x40000040000d7882 */ /* 0x000fe20000000000 */
[----:B------:R-:W-:Y:S01]  /*1a50*/  UMOV UR15, 0x40000040 ;  /* 0x40000040000f7882 */ /* 0x000fe20000000000 */
        /* <DEDUP_REMOVED lines=16> */
[----:B------:R-:W-:Y:S01]  /*1b60*/  CS2R R142, SRZ ;  /* 0x00000000008e7805 */ /* 0x000fe2000001ff00 */
[----:B------:R-:W-:Y:S02]  /*1b70*/  IMAD.MOV.U32 R145, RZ, RZ, RZ ;  /* 0x000000ffff917224 */ /* 0x000fe400078e00ff */
[----:B------:R-:W-:Y:S01]  /*1b80*/  IMAD.MOV.U32 R147, RZ, RZ, RZ ;  /* 0x000000ffff937224 */ /* 0x000fe200078e00ff */
[----:B------:R-:W-:Y:S01]  /*1b90*/  QGMMA.64x64x32.F32.E4M3.E4M3 R56, gdesc[UR12], R56 ;  /* 0x00e000000c3879f3 */ /* 0x000fe20008700838 */
[----:B------:R-:W-:Y:S01]  /*1ba0*/  UMOV UR12, UR6 ;  /* 0x00000006000c7c82 */ /* 0x000fe20008000000 */
[----:B------:R-:W-:Y:S01]  /*1bb0*/  UMOV UR13, 0x40000040 ;  /* 0x40000040000d7882 */ /* 0x000fe20000000000 */
[----:B------:R-:W-:Y:S01]  /*1bc0*/  UIADD3 UR6, UR8, 0x404, URZ ;  /* 0x0000040408067890 */ /* 0x000fe2000fffe03f */
[----:B------:R-:W-:Y:S01]  /*1bd0*/  QGMMA.64x64x32.F32.E4M3.E4M3 R24, gdesc[UR12], R24 ;  /* 0x00e000000c1879f3 */ /* 0x000fe20008700818 */
[----:B------:R-:W-:-:S02]  /*1be0*/  UIADD3 UR12, UR8, 0x4, URZ ;  /* 0x00000004080c7890 */ /* 0x000fc4000fffe03f */
[----:B------:R-:W-:Y:S01]  /*1bf0*/  UIADD3 UR14, UR7, 0x4, URZ ;  /* 0x00000004070e7890 */ /* 0x000fe2000fffe03f */
[----:B------:R-:W-:Y:S01]  /*1c00*/  UMOV UR13, 0x40000040 ;  /* 0x40000040000d7882 */ /* 0x000fe20000000000 */
[----:B------:R-:W-:-:S07]  /*1c10*/  UMOV UR15, 0x40000040 ;  /* 0x40000040000f7882 */ /* 0x000fce0000000000 */
[----:B------:R-:W-:Y:S01]  /*1c20*/  QGMMA.64x64x32.F32.E4M3.E4M3 R56, gdesc[UR12], R56 ;  /* 0x00e000000c3879f3 */ /* 0x000fe20008700838 */
[----:B------:R-:W-:Y:S01]  /*1c30*/  UMOV UR12, UR6 ;  /* 0x00000006000c7c82 */ /* 0x000fe20008000000 */
[----:B------:R-:W-:Y:S01]  /*1c40*/  UMOV UR13, 0x40000040 ;  /* 0x40000040000d7882 */ /* 0x000fe20000000000 */
[----:B------:R-:W-:Y:S01]  /*1c50*/  UMOV UR6, 0x4 ;  /* 0x0000000400067882 */ /* 0x000fe20000000000 */
[----:B------:R-:W-:Y:S01]  /*1c60*/  QGMMA.64x64x32.F32.E4M3.E4M3 R24, gdesc[UR12], R24 ;  /* 0x00e000000c1879f3 */ /* 0x000fe20008700818 */
[----:B------:R-:W-:Y:S02]  /*1c70*/  UIADD3 UR14, UR7, 0x6, URZ ;  /* 0x00000006070e7890 */ /* 0x000fe4000fffe03f */
[----:B------:R-:W-:Y:S01]  /*1c80*/  UIADD3 UR12, UR8, 0x6, URZ ;  /* 0x00000006080c7890 */ /* 0x000fe2000fffe03f */
[----:B------:R-:W-:Y:S01]  /*1c90*/  ULDC UR7, c[0x0][0x50c] ;  /* 0x0001430000077ab9 */ /* 0x000fe20000000800 */
[----:B------:R-:W-:Y:S02]  /*1ca0*/  UIADD3 UR8, UR8, 0x406, URZ ;  /* 0x0000040608087890 */ /* 0x000fe4000fffe03f */
[----:B------:R-:W-:Y:S01]  /*1cb0*/  UISETP.NE.AND UP0, UPT, UR7, 0x4, UPT ;  /* 0x000000040700788c */ /* 0x000fe2000bf05270 */
[----:B------:R-:W-:Y:S01]  /*1cc0*/  UMOV UR13, 0x40000040 ;  /* 0x40000040000d7882 */ /* 0x000fe20000000000 */
[----:B------:R-:W-:-:S02]  /*1cd0*/  UMOV UR15, 0x40000040 ;  /* 0x40000040000f7882 */ /* 0x000fc40000000000 */
[----:B------:R-:W-:-:S06]  /*1ce0*/  USEL UR7, URZ, 0x1, UP0 ;  /* 0x000000013f077887 */ /* 0x000fcc0008000000 */
[----:B------:R-:W-:Y:S01]  /*1cf0*/  ISETP.NE.AND P0, PT, RZ, UR7, PT ;  /* 0x00000007ff007c0c */ /* 0x000fe2000bf05270 */
[----:B------:R-:W-:Y:S01]  /*1d00*/  QGMMA.64x64x32.F32.E4M3.E4M3 R56, gdesc[UR12], R56 ;  /* 0x00e000000c3879f3 */ /* 0x000fe20008700838 */
[----:B------:R-:W-:Y:S01]  /*1d10*/  UMOV UR12, UR8 ;  /* 0x00000008000c7c82 */ /* 0x000fe20008000000 */
[----:B------:R-:W-:Y:S02]  /*1d20*/  UMOV UR13, 0x40000040 ;  /* 0x40000040000d7882 */ /* 0x000fe40000000000 */
[----:B------:R-:W-:Y:S08]  /*1d30*/  QGMMA.64x64x32.F32.E4M3.E4M3 R24, gdesc[UR12], R24, gsb0 ;  /* 0x00e000000c1879f3 */ /* 0x000ff00008000818 */
[----:B------:R-:W-:Y:S05]  /*1d40*/  @!P0 BRA `(.L_x_22) ;  /* 0x0000000400088947 */ /* 0x000fea0003800000 */
[----:B------:R-:W-:Y:S02]  /*1d50*/  WARPGROUP.DEPBAR.LE gsb0, 0x0 ;  /* 0x00008000000079c5 */ /* 0x000fe40000010000 */
[----:B------:R-:W-:-:S01]  /*1d60*/  FADD R147, RZ, R56 ;  /* 0x00000038ff937221 */ /* 0x000fc20000000000 */
[----:B------:R-:W-:Y:S01]  /*1d70*/  FADD R142, RZ, R57 ;  /* 0x00000039ff8e7221 */ /* 0x000fe20000000000 */
        /* <DEDUP_REMOVED lines=62> */
[----:B------:R-:W-:-:S06]  /*2160*/  UMOV UR6, URZ ;  /* 0x0000003f00067c82 */ /* 0x000fcc0008000000 */
.L_x_22:
[----:B------:R-:W-:-:S04]  /*2170*/  UIADD3 UR12, UR5, 0x1, URZ ;  /* 0x00000001050c7890 */ /* 0x000fc8000fffe03f */
[----:B------:R-:W-:-:S04]  /*2180*/  UISETP.NE.AND UP0, UPT, UR12, 0x5, UPT ;  /* 0x000000050c00788c */ /* 0x000fc8000bf05270 */
[----:B------:R-:W-:Y:S02]  /*2190*/  USEL UR8, URZ, 0x1, UP0 ;  /* 0x000000013f087887 */ /* 0x000fe40008000000 */
[----:B------:R-:W-:Y:S02]  /*21a0*/  USEL UR12, UR12, URZ, UP0 ;  /* 0x0000003f0c0c7287 */ /* 0x000fe40008000000 */
[----:B------:R-:W-:-:S06]  /*21b0*/  ULOP3.LUT UR8, UR4, UR8, URZ, 0x3c, !UPT ;  /* 0x0000000804087292 */ /* 0x000fcc000f8e3c3f */
[----:B------:R-:W-:Y:S01]  /*21c0*/  IMAD.U32 R16, RZ, RZ, UR8 ;  /* 0x00000008ff107e24 */ /* 0x000fe2000f8e00ff */
[----:B------:R-:W-:-:S06]  /*21d0*/  UMOV UR8, 0x1 ;  /* 0x0000000100087882 */ /* 0x000fcc0000000000 */
.L_x_17:
[----:B------:R-:W-:-:S04]  /*21e0*/  UISETP.LT.AND UP0, UPT, UR9, 0x1, UPT ;  /* 0x000000010900788c */ /* 0x000fc8000bf01270 */
[----:B------:R-:W-:-:S04]  /*21f0*/  USEL UR13, UR9, 0x1, UP0 ;  /* 0x00000001090d7887 */ /* 0x000fc80008000000 */
[----:B------:R-:W-:-:S04]  /*2200*/  UIADD3 UR13, UR9, -UR13, URZ ;  /* 0x8000000d090d7290 */ /* 0x000fc8000fffe03f */
[----:B------:R-:W-:-:S06]  /*2210*/  UISETP.GE.AND UP0, UPT, UR13, 0x1, UPT ;  /* 0x000000010d00788c */ /* 0x000fcc000bf06270 */
[----:B------:R-:W-:-:S13]  /*2220*/  PLOP3.LUT P0, PT, PT, PT, UP0, 0x80, 0x0 ;  /* 0x000000000000781c */ /* 0x000fda0003f0f008 */
[----:B------:R-:W-:Y:S05]  /*2230*/  @!P0 BRA `(.L_x_23) ;  /* 0x0000000800788947 */ /* 0x000fea0003800000 */
[----:B01----:R-:W-:Y:S01]  /*2240*/  IMAD.U32 R12, RZ, RZ, UR13 ;  /* 0x0000000dff0c7e24 */ /* 0x003fe2000f8e00ff */
[----:B------:R-:W-:Y:S01]  /*2250*/  ULDC UR14, c[0x0][0x50c] ;  /* 0x00014300000e7ab9 */ /* 0x000fe20000000800 */
[----:B------:R-:W-:-:S07]  /*2260*/  IMAD.U32 R13, RZ, RZ, UR5 ;  /* 0x00000005ff0d7e24 */ /* 0x000fce000f8e00ff */
.L_x_31:
[----:B------:R-:W-:-:S13]  /*2270*/  ISETP.NE.AND P1, PT, R144, 0x3, PT ;  /* 0x000000039000780c */ /* 0x000fda0003f25270 */
[----:B------:R-:W-:Y:S05]  /*2280*/  @!P1 BRA `(.L_x_24) ;  /* 0x0000000000049947 */ /* 0x000fea0003800000 */
[----:B------:R-:W-:Y:S01]  /*2290*/  BPT.TRAP 0x1 ;  /* 0x000000040000795c */ /* 0x000fe20000300000 */
.L_x_24:
[----:B------:R-:W0:Y:S01]  /*22a0*/  S2UR UR13, SR_CgaCtaId ;  /* 0x00000000000d79c3 */ /* 0x000e220000008800 */
[----:B------:R-:W-:Y:S01]  /*22b0*/  UMOV UR10, 0x400 ;  /* 0x00000400000a7882 */ /* 0x000fe20000000000 */
[----:B------:R-:W-:Y:S01]  /*22c0*/  SHF.L.U32 R14, R16, 0x1f, RZ ;  /* 0x0000001f100e7819 */ /* 0x000fe200000006ff */
[----:B0-----:R-:W-:-:S04]  /*22d0*/  ULEA UR10, UR13, UR10, 0x18 ;  /* 0x0000000a0d0a7291 */ /* 0x001fc8000f8ec03f */
[----:B------:R-:W-:-:S09]  /*22e0*/  ULEA UR13, UR12, UR10, 0x3 ;  /* 0x0000000a0c0d7291 */ /* 0x000fd2000f8e183f */
[----:B------:R0:W1:Y:S01]  /*22f0*/  SYNCS.PHASECHK.TRANS64.TRYWAIT P0, [UR13], R14 ;  /* 0x0000000eff0075a7 */ /* 0x000062000800014d */
[----:B------:R-:W-:Y:S05]  /*2300*/  @!P1 BRA `(.L_x_25) ;  /* 0x0000000000049947 */ /* 0x000fea0003800000 */
[----:B------:R-:W-:Y:S01]  /*2310*/  BPT.TRAP 0x1 ;  /* 0x000000040000795c */ /* 0x000fe20000300000 */
.L_x_25:
[----:B-1----:R-:W-:Y:S05]  /*2320*/  @P0 BRA `(.L_x_26) ;  /* 0x0000000000080947 */ /* 0x002fea0003800000 */
[----:B------:R-:W1:Y:S02]  /*2330*/  SYNCS.PHASECHK.TRANS64.TRYWAIT P0, [UR13], R14 ;  /* 0x0000000eff0075a7 */ /* 0x000e64000800014d */
[----:B-1----:R-:W-:Y:S05]  /*2340*/  @!P0 BRA `(.L_x_27) ;  /* 0x0000007400dc8947 */ /* 0x002fea0003800000 */
.L_x_26:
[----:B------:R-:W-:Y:S01]  /*2350*/  UIADD3 UR13, UR10, 0x28100, URZ ;  /* 0x000281000a0d7890 */ /* 0x000fe2000fffe03f */
[----:B------:R-:W-:Y:S01]  /*2360*/  WARPGROUP.ARRIVE ;  /* 0x00000000000079c5 */ /* 0x000fe20000000000 */
[----:B------:R-:W-:Y:S02]  /*2370*/  UISETP.NE.AND UP0, UPT, UR7, URZ, UPT ;  /* 0x0000003f0700728c */ /* 0x000fe4000bf05270 */
[----:B------:R-:W-:Y:S02]  /*2380*/  USHF.R.U32.HI UR13, URZ, 0x4, UR13 ;  /* 0x000000043f0d7899 */ /* 0x000fe4000801160d */
[----:B------:R-:W-:Y:S02]  /*2390*/  USEL UR8, UR8, URZ, !UP0 ;  /* 0x0000003f08087287 */ /* 0x000fe4000c000000 */
[----:B------:R-:W-:Y:S02]  /*23a0*/  ULOP3.LUT UR13, UR13, 0x3fff, URZ, 0xc0, !UPT ;  /* 0x00003fff0d0d7892 */ /* 0x000fe4000f8ec03f */
[----:B------:R-:W-:-:S02]  /*23b0*/  ULOP3.LUT UR7, UR11, 0x10000, URZ, 0xfc, !UPT ;  /* 0x000100000b077892 */ /* 0x000fc4000f8efc3f */
[----:B------:R-:W-:Y:S02]  /*23c0*/  ULOP3.LUT UR13, UR13, 0x10000, URZ, 0xfc, !UPT ;  /* 0x000100000d0d7892 */ /* 0x000fe4000f8efc3f */
[----:B------:R-:W-:Y:S02]  /*23d0*/  UISETP.NE.U32.AND UP0, UPT, UR8, URZ, UPT ;  /* 0x0000003f0800728c */ /* 0x000fe4000bf05070 */
[----:B------:R-:W-:Y:S02]  /*23e0*/  ULEA UR8, UR12, UR7, 0xb ;  /* 0x000000070c087291 */ /* 0x000fe4000f8e583f */
[----:B------:R-:W-:Y:S02]  /*23f0*/  ULEA UR7, UR12, UR13, 0x9 ;  /* 0x0000000d0c077291 */ /* 0x000fe4000f8e483f */
[----:B------:R-:W-:Y:S01]  /*2400*/  UIADD3 UR13, UR8, 0x400, URZ ;  /* 0x00000400080d7890 */ /* 0x000fe2000fffe03f */
[----:B------:R-:W-:Y:S02]  /*2410*/  UMOV UR17, 0x40000040 ;  /* 0x4000004000117882 */ /* 0x000fe40000000000 */
[----:B------:R-:W-:Y:S01]  /*2420*/  UMOV UR16, UR8 ;  /* 0x0000000800107c82 */ /* 0x000fe20008000000 */
[----:B------:R-:W-:Y:S01]  /*2430*/  UMOV UR19, 0x40000040 ;  /* 0x4000004000137882 */ /* 0x000fe20000000000 */
[----:B------:R-:W-:Y:S01]  /*2440*/  UMOV UR18, UR7 ;  /* 0x0000000700127c82 */ /* 0x000fe20008000000 */
[----:B------:R-:W-:Y:S01]  /*2450*/  UIADD3 UR6, UR6, 0x4, URZ ;  /* 0x0000000406067890 */ /* 0x000fe2000fffe03f */
[----:B------:R-:W-:Y:S01]  /*2460*/  QGMMA.64x64x32.F32.E4M3.E4M3 R56, gdesc[UR16], R56, UP0 ;  /* 0x00e00000103879f3 */ /* 0x000fe2000bf00838 */
[----:B------:R-:W-:Y:S01]  /*2470*/  UMOV UR16, UR13 ;  /* 0x0000000d00107c82 */ /* 0x000fe20008000000 */
[----:B------:R-:W-:Y:S01]  /*2480*/  UMOV UR17, 0x40000040 ;  /* 0x4000004000117882 */ /* 0x000fe20000000000 */
[----:B------:R-:W-:Y:S01]  /*2490*/  UIADD3 UR13, UR8, 0x402, URZ ;  /* 0x00000402080d7890 */ /* 0x000fe2000fffe03f */
[----:B------:R-:W-:Y:S01]  /*24a0*/  QGMMA.64x64x32.F32.E4M3.E4M3 R24, gdesc[UR16], R24, UP0 ;  /* 0x00e00000101879f3 */ /* 0x000fe2000bf00818 */
[----:B------:R-:W-:-:S02]  /*24b0*/  UIADD3 UR16, UR8, 0x2, URZ ;  /* 0x0000000208107890 */ /* 0x000fc4000fffe03f */
[----:B------:R-:W-:Y:S01]  /*24c0*/  UIADD3 UR18, UR7, 0x2, URZ ;  /* 0x0000000207127890 */ /* 0x000fe2000fffe03f */
[----:B------:R-:W-:Y:S01]  /*24d0*/  UMOV UR17, 0x40000040 ;  /* 0x4000004000117882 */ /* 0x000fe20000000000 */
[----:B------:R-:W-:Y:S01]  /*24e0*/  UMOV UR19, 0x40000040 ;  /* 0x4000004000137882 */ /* 0x000fe20000000000 */
[----:B------:R-:W-:-:S06]  /*24f0*/  UISETP.NE.AND UP0, UPT, UR6, UR14, UPT ;  /* 0x0000000e0600728c */ /* 0x000fcc000bf05270 */
[----:B------:R-:W-:Y:S01]  /*2500*/  QGMMA.64x64x32.F32.E4M3.E4M3 R56, gdesc[UR16], R56 ;  /* 0x00e00000103879f3 */ /* 0x000fe20008700838 */
[----:B------:R-:W-:Y:S01]  /*2510*/  UMOV UR16, UR13 ;  /* 0x0000000d00107c82 */ /* 0x000fe20008000000 */
[----:B------:R-:W-:Y:S01]  /*2520*/  UMOV UR17, 0x40000040 ;  /* 0x4000004000117882 */ /* 0x000fe20000000000 */
[----:B------:R-:W-:Y:S01]  /*2530*/  UIADD3 UR13, UR8, 0x404, URZ ;  /* 0x00000404080d7890 */ /* 0x000fe2000fffe03f */
[----:B------:R-:W-:Y:S01]  /*2540*/  QGMMA.64x64x32.F32.E4M3.E4M3 R24, gdesc[UR16], R24 ;  /* 0x00e00000101879f3 */ /* 0x000fe20008700818 */
[----:B------:R-:W-:Y:S02]  /*2550*/  UIADD3 UR16, UR8, 0x4, URZ ;  /* 0x0000000408107890 */ /* 0x000fe4000fffe03f */
[----:B------:R-:W-:Y:S01]  /*2560*/  UIADD3 UR18, UR7, 0x4, URZ ;  /* 0x0000000407127890 */ /* 0x000fe2000fffe03f */
[----:B------:R-:W-:Y:S01]  /*2570*/  UMOV UR17, 0x40000040 ;  /* 0x4000004000117882 */ /* 0x000fe20000000000 */
[----:B------:R-:W-:-:S07]  /*2580*/  UMOV UR19, 0x40000040 ;  /* 0x4000004000137882 */ /* 0x000fce0000000000 */
[----:B------:R-:W-:Y:S01]  /*2590*/  QGMMA.64x64x32.F32.E4M3.E4M3 R56, gdesc[UR16], R56 ;  /* 0x00e00000103879f3 */ /* 0x000fe20008700838 */
[----:B------:R-:W-:Y:S01]  /*25a0*/  UMOV UR16, UR13 ;  /* 0x0000000d00107c82 */ /* 0x000fe20008000000 */
[----:B------:R-:W-:Y:S02]  /*25b0*/  UMOV UR17, 0x40000040 ;  /* 0x4000004000117882 */ /* 0x000fe40000000000 */
[----:B------:R-:W-:Y:S01]  /*25c0*/  QGMMA.64x64x32.F32.E4M3.E4M3 R24, gdesc[UR16], R24 ;  /* 0x00e00000101879f3 */ /* 0x000fe20008700818 */
[----:B------:R-:W-:Y:S02]  /*25d0*/  UIADD3 UR16, UR8, 0x6, URZ ;  /* 0x0000000608107890 */ /* 0x000fe4000fffe03f */
[----:B------:R-:W-:Y:S02]  /*25e0*/  UIADD3 UR18, UR7, 0x6, URZ ;  /* 0x0000000607127890 */ /* 0x000fe4000fffe03f */
[----:B------:R-:W-:Y:S01]  /*25f0*/  UIADD3 UR8, UR8, 0x406, URZ ;  /* 0x0000040608087890 */ /* 0x000fe2000fffe03f */
[----:B------:R-:W-:Y:S01]  /*2600*/  UMOV UR17, 0x40000040 ;  /* 0x4000004000117882 */ /* 0x000fe20000000000 */
[----:B------:R-:W-:Y:S01]  /*2610*/  UMOV UR19, 0x40000040 ;  /* 0x4000004000137882 */ /* 0x000fe20000000000 */
[----:B------:R-:W-:-:S06]  /*2620*/  USEL UR7, URZ, 0x1, UP0 ;  /* 0x000000013f077887 */ /* 0x000fcc0008000000 */
[----:B------:R-:W-:Y:S01]  /*2630*/  ISETP.NE.AND P0, PT, RZ, UR7, PT ;  /* 0x00000007ff007c0c */ /* 0x000fe2000bf05270 */
[----:B------:R-:W-:Y:S01]  /*2640*/  QGMMA.64x64x32.F32.E4M3.E4M3 R56, gdesc[UR16], R56 ;  /* 0x00e00000103879f3 */ /* 0x000fe20008700838 */
[----:B------:R-:W-:Y:S01]  /*2650*/  UMOV UR16, UR8 ;  /* 0x0000000800107c82 */ /* 0x000fe20008000000 */
[----:B------:R-:W-:Y:S02]  /*2660*/  UMOV UR17, 0x40000040 ;  /* 0x4000004000117882 */ /* 0x000fe40000000000 */
[----:B------:R-:W-:Y:S03]  /*2670*/  QGMMA.64x64x32.F32.E4M3.E4M3 R24, gdesc[UR16], R24, gsb0 ;  /* 0x00e00000101879f3 */ /* 0x000fe60008000818 */
[----:B------:R-:W-:-:S05]  /*2680*/  WARPGROUP.DEPBAR.LE gsb0, 0x1 ;  /* 0x00008000000079c5 */ /* 0x000fca0000010100 */
[----:B------:R-:W-:Y:S05]  /*2690*/  @!P0 BRA `(.L_x_28) ;  /* 0x0000000400088947 */ /* 0x000fea0003800000 */
[----:B------:R-:W-:Y:S02]  /*26a0*/  WARPGROUP.DEPBAR.LE gsb0, 0x0 ;  /* 0x00008000000079c5 */ /* 0x000fe40000010000 */
[----:B------:R-:W-:-:S01]  /*26b0*/  FADD R147, R56, R147 ;  /* 0x0000009338937221 */ /* 0x000fc20000000000 */
[----:B------:R-:W-:Y:S01]  /*26c0*/  FADD R142, R57, R142 ;  /* 0x0000008e398e7221 */ /* 0x000fe20000000000 */
        /* <DEDUP_REMOVED lines=62> */
[----:B------:R-:W-:-:S06]  /*2ab0*/  UMOV UR6, URZ ;  /* 0x0000003f00067c82 */ /* 0x000fcc0008000000 */
.L_x_28:
[----:B------:R-:W-:Y:S05]  /*2ac0*/  @!P1 BRA `(.L_x_29) ;  /* 0x0000000000049947 */ /* 0x000fea0003800000 */
[----:B------:R-:W-:Y:S01]  /*2ad0*/  BPT.TRAP 0x1 ;  /* 0x000000040000795c */ /* 0x000fe20000300000 */
.L_x_29:
[----:B------:R-:W-:-:S13]  /*2ae0*/  ISETP.NE.AND P0, PT, R6, RZ, PT ;  /* 0x000000ff0600720c */ /* 0x000fda0003f05270 */
[----:B01----:R-:W-:-:S05]  /*2af0*/  @P0 LEA R14, R13, UR10, 0x3 ;  /* 0x0000000a0d0e0c11 */ /* 0x003fca000f8e18ff */
[----:B------:R-:W-:-:S05]  /*2b00*/  @P0 VIADD R14, R14, 0x28 ;  /* 0x000000280e0e0836 */ /* 0x000fca0000000000 */
[----:B------:R-:W-:-:S04]  /*2b10*/  @P0 PRMT R14, R5, 0x654, R14 ;  /* 0x00000654050e0816 */ /* 0x000fc8000000000e */
[----:B------:R0:W-:Y:S01]  /*2b20*/  @P0 SYNCS.ARRIVE.TRANS64.RED.A1T0 RZ, [R14+URZ], RZ ;  /* 0x000000ff0eff09a7 */ /* 0x0001e2000810043f */
[----:B------:R-:W-:-:S13]  /*2b30*/  ISETP.GT.U32.AND P0, PT, R4, 0x1, PT ;  /* 0x000000010400780c */ /* 0x000fda0003f04070 */
[----:B0-----:R-:W-:Y:S05]  /*2b40*/  @P0 BRA `(.L_x_30) ;  /* 0x0000000000040947 */ /* 0x001fea0003800000 */
[----:B------:R-:W-:Y:S01]  /*2b50*/  BPT.TRAP 0x1 ;  /* 0x000000040000795c */ /* 0x000fe20000300000 */
.L_x_30:
[----:B------:R-:W-:Y:S01]  /*2b60*/  UIADD3 UR12, UR12, 0x1, URZ ;  /* 0x000000010c0c7890 */ /* 0x000fe2000fffe03f */
[C---:B------:R-:W-:Y:S01]  /*2b70*/  ISETP.GT.AND P1, PT, R12.reuse, 0x1, PT ;  /* 0x000000010c00780c */ /* 0x040fe20003f24270 */
[----:B------:R-:W-:Y:S02]  /*2b80*/  VIADD R13, R13, 0x1 ;  /* 0x000000010d0d7836 */ /* 0x000fe40000000000 */
[----:B------:R-:W-:Y:S01]  /*2b90*/  UISETP.NE.AND UP0, UPT, UR12, 0x5, UPT ;  /* 0x000000050c00788c */ /* 0x000fe2000bf05270 */
[----:B------:R-:W-:Y:S02]  /*2ba0*/  VIADD R12, R12, 0xffffffff ;  /* 0xffffffff0c0c7836 */ /* 0x000fe40000000000 */
[C---:B------:R-:W-:Y:S01]  /*2bb0*/  ISETP.NE.AND P0, PT, R13.reuse, 0x5, PT ;  /* 0x000000050d00780c */ /* 0x040fe20003f05270 */
[----:B------:R-:W-:Y:S02]  /*2bc0*/  USEL UR8, URZ, 0x1, UP0 ;  /* 0x000000013f087887 */ /* 0x000fe40008000000 */
[----:B------:R-:W-:Y:S01]  /*2bd0*/  USEL UR12, UR12, URZ, UP0 ;  /* 0x0000003f0c0c7287 */ /* 0x000fe20008000000 */
[----:B------:R-:W-:-:S03]  /*2be0*/  SEL R13, R13, RZ, P0 ;  /* 0x000000ff0d0d7207 */ /* 0x000fc60000000000 */
[----:B------:R-:W-:Y:S01]  /*2bf0*/  LOP3.LUT R16, R16, UR8, RZ, 0x3c, !PT ;  /* 0x0000000810107c12 */ /* 0x000fe2000f8e3cff */
[----:B------:R-:W-:Y:S01]  /*2c00*/  UMOV UR8, 0x1 ;  /* 0x0000000100087882 */ /* 0x000fe20000000000 */
[----:B------:R-:W-:Y:S06]  /*2c10*/  @P1 BRA `(.L_x_31) ;  /* 0xfffffff400941947 */ /* 0x000fec000383ffff */
.L_x_23:
[----:B------:R-:W-:Y:S01]  /*2c20*/  UISETP.NE.AND UP0, UPT, UR6, URZ, UPT ;  /* 0x0000003f0600728c */ /* 0x000fe2000bf05270 */
[----:B01----:R-:W0:Y:S03]  /*2c30*/  LDC R12, c[0x0][0x28c] ;  /* 0x0000a300ff0c7b82 */ /* 0x003e260000000800 */
[----:B------:R-:W-:-:S06]  /*2c40*/  USEL UR6, URZ, 0x1, !UP0 ;  /* 0x000000013f067887 */ /* 0x000fcc000c000000 */
[----:B------:R-:W-:Y:S02]  /*2c50*/  ISETP.NE.AND P0, PT, RZ, UR6, PT ;  /* 0x00000006ff007c0c */ /* 0x000fe4000bf05270 */
[----:B0-----:R-:W-:-:S11]  /*2c60*/  ISETP.GE.AND P1, PT, R12, 0x1, PT ;  /* 0x000000010c00780c */ /* 0x001fd60003f26270 */
[----:B------:R-:W-:Y:S05]  /*2c70*/  @!P0 BRA `(.L_x_32) ;  /* 0x0000000400048947 */ /* 0x000fea0003800000 */
[----:B------:R-:W-:Y:S02]  /*2c80*/  WARPGROUP.DEPBAR.LE gsb0, 0x0 ;  /* 0x00008000000079c5 */ /* 0x000fe40000010000 */
[----:B------:R-:W-:Y:S01]  /*2c90*/  FADD R147, R56, R147 ;  /* 0x0000009338937221 */ /* 0x000fe20000000000 */
        /* <DEDUP_REMOVED lines=62> */
[----:B------:R-:W-:-:S07]  /*3080*/  FADD R20, R20, R55 ;  /* 0x0000003714147221 */ /* 0x000fce0000000000 */
.L_x_32:
[----:B------:R-:W-:Y:S02]  /*3090*/  WARPGROUP.DEPBAR.LE gsb0, 0x0 ;  /* 0x00008000000079c5 */ /* 0x000fe40000010000 */
[----:B------:R-:W-:Y:S05]  /*30a0*/  @!P1 BRA `(.L_x_33) ;  /* 0x0000000000549947 */ /* 0x000fea0003800000 */
[----:B------:R-:W-:-:S13]  /*30b0*/  ISETP.NE.AND P0, PT, R144, 0x3, PT ;  /* 0x000000039000780c */ /* 0x000fda0003f05270 */
[----:B------:R-:W-:Y:S05]  /*30c0*/  @!P0 BRA `(.L_x_34) ;  /* 0x0000000000048947 */ /* 0x000fea0003800000 */
[----:B------:R-:W-:Y:S01]  /*30d0*/  BPT.TRAP 0x1 ;  /* 0x000000040000795c */ /* 0x000fe20000300000 */
.L_x_34:
[----:B------:R-:W-:Y:S01]  /*30e0*/  ISETP.NE.AND P0, PT, R6, RZ, PT ;  /* 0x000000ff0600720c */ /* 0x000fe20003f05270 */
[----:B------:R-:W-:Y:S01]  /*30f0*/  BSSY B0, `(.L_x_35) ;  /* 0x000000e000007945 */ /* 0x000fe20003800000 */
[----:B------:R-:W-:-:S11]  /*3100*/  ISETP.GT.U32.AND P1, PT, R4, 0x1, PT ;  /* 0x000000010400780c */ /* 0x000fd60003f24070 */
[----:B------:R-:W-:Y:S05]  /*3110*/  @!P0 BRA `(.L_x_36) ;  /* 0x00000000002c8947 */ /* 0x000fea0003800000 */
[----:B------:R-:W-:-:S04]  /*3120*/  UISETP.LT.AND UP0, UPT, UR9, 0x1, UPT ;  /* 0x000000010900788c */ /* 0x000fc8000bf01270 */
[----:B------:R-:W-:-:S04]  /*3130*/  USEL UR8, UR9, 0x1, UP0 ;  /* 0x0000000109087887 */ /* 0x000fc80008000000 */
[----:B------:R-:W-:-:S04]  /*3140*/  UIADD3 UR8, UR5, UR9, -UR8 ;  /* 0x0000000905087290 */ /* 0x000fc8000fffe808 */
[----:B------:R-:W-:-:S04]  /*3150*/  UIMAD.WIDE.U32 UR6, UR8, -0x33333333, URZ ;  /* 0xcccccccd080678a5 */ /* 0x000fc8000f8e003f */
[----:B------:R-:W-:-:S04]  /*3160*/  USHF.R.U32.HI UR6, URZ, 0x2, UR7 ;  /* 0x000000023f067899 */ /* 0x000fc80008011607 */
[----:B------:R-:W-:-:S04]  /*3170*/  UIMAD UR8, UR6, -0x5, UR8 ;  /* 0xfffffffb060878a4 */ /* 0x000fc8000f8e0208 */
[----:B------:R-:W-:-:S04]  /*3180*/  ULEA UR8, UR8, UR10, 0x3 ;  /* 0x0000000a08087291 */ /* 0x000fc8000f8e183f */
[----:B------:R-:W-:-:S06]  /*3190*/  UIADD3 UR8, UR8, 0x28, URZ ;  /* 0x0000002808087890 */ /* 0x000fcc000fffe03f */
[----:B------:R-:W-:-:S05]  /*31a0*/  IMAD.U32 R12, RZ, RZ, UR8 ;  /* 0x00000008ff0c7e24 */ /* 0x000fca000f8e00ff */
[----:B------:R-:W-:-:S04]  /*31b0*/  PRMT R12, R5, 0x654, R12 ;  /* 0x00000654050c7816 */ /* 0x000fc8000000000c */
[----:B------:R0:W-:Y:S03]  /*31c0*/  SYNCS.ARRIVE.TRANS64.RED.A1T0 RZ, [R12+URZ], RZ ;  /* 0x000000ff0cff79a7 */ /* 0x0001e6000810043f */
.L_x_36:
[----:B------:R-:W-:Y:S05]  /*31d0*/  BSYNC B0 ;  /* 0x0000000000007941 */ /* 0x000fea0003800000 */
.L_x_35:
[----:B------:R-:W-:Y:S05]  /*31e0*/  @P1 BRA `(.L_x_33) ;  /* 0x0000000000041947 */ /* 0x000fea0003800000 */
[----:B------:R-:W-:Y:S01]  /*31f0*/  BPT.TRAP 0x1 ;  /* 0x000000040000795c */ /* 0x000fe20000300000 */
.L_x_33:
[----:B------:R-:W1:Y:S01]  /*3200*/  LDC R16, c[0x0][0x288] ;  /* 0x0000a200ff107b82 */ /* 0x000e620000000800 */
[----:B------:R-:W-:Y:S01]  /*3210*/  IMAD.SHL.U32 R33, R11, 0x40, RZ ;  /* 0x000000400b217824 */ /* 0x000fe200078e00ff */
[--C-:B0-----:R-:W-:Y:S01]  /*3220*/  SHF.R.U32.HI R12, RZ, 0x2, R0.reuse ;  /* 0x00000002ff0c7819 */ /* 0x101fe20000011600 */
[----:B------:R-:W-:Y:S01]  /*3230*/  UIADD3 UR5, UR9, UR5, URZ ;  /* 0x0000000509057290 */ /* 0x000fe2000fffe03f */
[----:B------:R-:W-:Y:S01]  /*3240*/  LOP3.LUT R14, R0, 0x60, RZ, 0xc0, !PT ;  /* 0x00000060000e7812 */ /* 0x000fe200078ec0ff */
[----:B------:R-:W-:Y:S01]  /*3250*/  IMAD.SHL.U32 R34, R10, 0x100, RZ ;  /* 0x000001000a227824 */ /* 0x000fe200078e00ff */
[----:B------:R-:W-:Y:S01]  /*3260*/  SHF.R.U32.HI R15, RZ, 0x7, R0 ;  /* 0x00000007ff0f7819 */ /* 0x000fe20000011600 */
[----:B------:R-:W-:Y:S01]  /*3270*/  UISETP.GT.U32.AND UP0, UPT, UR5, 0x4, UPT ;  /* 0x000000040500788c */ /* 0x000fe2000bf04070 */
[----:B------:R-:W-:Y:S01]  /*3280*/  LOP3.LUT R13, R12, 0x7, RZ, 0xc0, !PT ;  /* 0x000000070c0d7812 */ /* 0x000fe200078ec0ff */
[C---:B------:R-:W-:Y:S01]  /*3290*/  IMAD.SHL.U32 R26, R0.reuse, 0x2, RZ ;  /* 0x00000002001a7824 */ /* 0x040fe200078e00ff */
[----:B------:R-:W-:Y:S01]  /*32a0*/  SHF.R.U32.HI R14, RZ, 0x1, R14 ;  /* 0x00000001ff0e7819 */ /* 0x000fe2000001160e */
[----:B------:R-:W-:Y:S01]  /*32b0*/  ULDC UR12, c[0x0][0x284] ;  /* 0x0000a100000c7ab9 */ /* 0x000fe20000000800 */
[----:B------:R-:W-:Y:S01]  /*32c0*/  LOP3.LUT R12, R15, 0x1, RZ, 0xc0, !PT ;  /* 0x000000010f0c7812 */ /* 0x000fe200078ec0ff */
[----:B------:R-:W-:Y:S01]  /*32d0*/  UISETP.LT.U32.AND UP0, UPT, UR9, 0x5, UP0 ;  /* 0x000000050900788c */ /* 0x000fe20008701070 */
[----:B------:R-:W-:Y:S01]  /*32e0*/  IADD3 R17, RZ, -R14, -R13 ;  /* 0x8000000eff117210 */ /* 0x000fe20007ffe80d */
[----:B------:R-:W-:Y:S01]  /*32f0*/  UISETP.GE.U32.AND UP1, UPT, UR9, 0x5, UPT ;  /* 0x000000050900788c */ /* 0x000fe2000bf26070 */
[----:B------:R-:W-:Y:S01]  /*3300*/  LOP3.LUT R15, R0, 0x3, RZ, 0xc0, !PT ;  /* 0x00000003000f7812 */ /* 0x000fe200078ec0ff */
[C---:B------:R-:W-:Y:S01]  /*3310*/  IMAD.SHL.U32 R24, R12.reuse, 0x40, RZ ;  /* 0x000000400c187824 */ /* 0x040fe200078e00ff */
[----:B------:R-:W-:Y:S01]  /*3320*/  SHF.R.S32.HI R29, RZ, 0x1f, R7 ;  /* 0x0000001fff1d7819 */ /* 0x000fe20000011407 */
[----:B------:R-:W-:Y:S01]  /*3330*/  UIMAD.WIDE.U32 UR6, UR5, -0x33333333, URZ ;  /* 0xcccccccd050678a5 */ /* 0x000fe2000f8e003f */
[C---:B------:R-:W-:Y:S01]  /*3340*/  LOP3.LUT R26, R33.reuse, 0x6, R26, 0xf8, !PT ;  /* 0x00000006211a7812 */ /* 0x040fe200078ef81a */
[----:B------:R-:W-:Y:S01]  /*3350*/  USEL UR8, URZ, 0x1, !UP0 ;  /* 0x000000013f087887 */ /* 0x000fe2000c000000 */
[----:B------:R-:W-:Y:S01]  /*3360*/  IMAD R17, R12, -0x40, R17 ;  /* 0xffffffc00c117824 */ /* 0x000fe200078e0211 */
[----:B------:R-:W-:Y:S01]  /*3370*/  ULDC.64 UR10, c[0x0][0x5d0] ;  /* 0x00017400000a7ab9 */ /* 0x000fe20000000a00 */
[----:B-1----:R-:W-:Y:S01]  /*3380*/  ISETP.GE.AND P0, PT, R33, R16, PT ;  /* 0x000000102100720c */ /* 0x002fe20003f06270 */
[----:B------:R-:W-:Y:S01]  /*3390*/  IMAD R12, R15, -0x2, R16 ;  /* 0xfffffffe0f0c7824 */ /* 0x000fe200078e0210 */
[----:B------:R-:W-:Y:S01]  /*33a0*/  SHF.R.S32.HI R27, RZ, 0x1f, R26 ;  /* 0x0000001fff1b7819 */ /* 0x000fe2000001141a */
[----:B------:R-:W-:Y:S01]  /*33b0*/  IMAD R16, R29, UR10, RZ ;  /* 0x0000000a1d107c24 */ /* 0x000fe2000f8e02ff */
[----:B------:R-:W-:Y:S01]  /*33c0*/  ISETP.GE.OR P0, PT, R34, UR12, P0 ;  /* 0x0000000c22007c0c */ /* 0x000fe20008706670 */
[----:B------:R-:W-:Y:S01]  /*33d0*/  USHF.R.U32.HI UR6, URZ, 0x2, UR7 ;  /* 0x000000023f067899 */ /* 0x000fe20008011607 */
[----:B------:R-:W-:Y:S01]  /*33e0*/  LOP3.LUT R35, R24, 0x40, R13, 0xe2, !PT ;  /* 0x0000004018237812 */ /* 0x000fe200078ee20d */
[----:B------:R-:W-:Y:S01]  /*33f0*/  ULOP3.LUT UR4, UR4, UR8, URZ, 0x3c, !UPT ;  /* 0x0000000804047292 */ /* 0x000fe2000f8e3c3f */
[----:B------:R-:W-:Y:S01]  /*3400*/  IMAD.WIDE R24, R10, 0x100, RZ ;  /* 0x000001000a187825 */ /* 0x000fe200078e02ff */
[----:B------:R-:W-:Y:S01]  /*3410*/  UIMAD UR5, UR6, -0x5, UR5 ;  /* 0xfffffffb060578a4 */ /* 0x000fe2000f8e0205 */
[----:B------:R-:W-:Y:S01]  /*3420*/  IADD3 R34, -R34, UR12, R17 ;  /* 0x0000000c22227c10 */ /* 0x000fe2000fffe111 */
[----:B------:R-:W-:Y:S01]  /*3430*/  @UP1 ULOP3.LUT UR4, UR4, 0x1, UR6, 0x78, !UPT ;  /* 0x0000000104041892 */ /* 0x000fe2000f8e7806 */
[C---:B------:R-:W-:Y:S01]  /*3440*/  IMAD R13, R7.reuse, UR11, R16 ;  /* 0x0000000b070d7c24 */ /* 0x040fe2000f8e0210 */
[----:B------:R-:W-:Y:S01]  /*3450*/  LOP3.LUT R35, R24, R35, R14, 0xfe, !PT ;  /* 0x0000002318237212 */ /* 0x000fe200078efe0e */
[----:B------:R-:W-:-:S04]  /*3460*/  IMAD.WIDE.U32 R10, R7, UR10, R26 ;  /* 0x0000000a070a7c25 */ /* 0x000fc8000f8e001a */
[----:B------:R-:W-:Y:S02]  /*3470*/  IMAD.IADD R11, R11, 0x1, R13 ;  /* 0x000000010b0b7824 */ /* 0x000fe400078e020d */
[----:B------:R-:W-:Y:S02]  /*3480*/  IMAD.IADD R33, R12, 0x1, -R33 ;  /* 0x000000010c217824 */ /* 0x000fe400078e0a21 */
[----:B------:R-:W-:Y:S01]  /*3490*/  IMAD.MOV.U32 R32, RZ, RZ, -0x1 ;  /* 0xffffffffff207424 */ /* 0x000fe200078e00ff */
[----:B------:R-:W-:Y:S06]  /*34a0*/  @P0 BRA `(.L_x_37) ;  /* 0x0000004800040947 */ /* 0x000fec0003800000 */
[----:B------:R-:W0:Y:S01]  /*34b0*/  LDC.64 R30, c[0x0][0x5c8] ;  /* 0x00017200ff1e7b82 */ /* 0x000e220000000a00 */
[----:B------:R-:W-:Y:S01]  /*34c0*/  ULDC.64 UR6, c[0x0][0x5c0] ;  /* 0x0001700000067ab9 */ /* 0x000fe20000000a00 */
[----:B------:R-:W-:Y:S01]  /*34d0*/  BSSY B0, `(.L_x_37) ;  /* 0x000047e000007945 */ /* 0x000fe20003800000 */
[-C--:B0-----:R-:W-:Y:S02]  /*34e0*/  IMAD R12, R25, R30.reuse, RZ ;  /* 0x0000001e190c7224 */ /* 0x081fe400078e02ff */
[----:B------:R-:W-:-:S04]  /*34f0*/  IMAD.WIDE.U32 R10, R35, R30, R10 ;  /* 0x0000001e230a7225 */ /* 0x000fc800078e000a */
[----:B------:R-:W-:Y:S01]  /*3500*/  IMAD R15, R35, R31, R12 ;  /* 0x0000001f230f7224 */ /* 0x000fe200078e020c */
[----:B------:R-:W-:Y:S01]  /*3510*/  IADD3 R16, P4, R10, UR6, RZ ;  /* 0x000000060a107c10 */ /* 0x000fe2000ff9e0ff */
[C---:B------:R-:W-:Y:S01]  /*3520*/  IMAD.SHL.U32 R13, R30.reuse, 0x80, RZ ;  /* 0x000000801e0d7824 */ /* 0x040fe200078e00ff */
[C---:B------:R-:W-:Y:S01]  /*3530*/  LEA R28, P2, R30.reuse, R10, 0x3 ;  /* 0x0000000a1e1c7211 */ /* 0x040fe200078418ff */
[----:B------:R-:W-:Y:S01]  /*3540*/  IMAD.IADD R36, R11, 0x1, R15 ;  /* 0x000000010b247824 */ /* 0x000fe200078e020f */
[----:B------:R-:W-:Y:S02]  /*3550*/  SHF.L.U64.HI R11, R30, 0x7, R31 ;  /* 0x000000071e0b7819 */ /* 0x000fe4000001021f */
[----:B------:R-:W-:Y:S02]  /*3560*/  IADD3 R12, P1, P0, R10, UR6, R13 ;  /* 0x000000060a0c7c10 */ /* 0x000fe4000f83e00d */
[----:B------:R-:W-:Y:S02]  /*3570*/  IADD3.X R17, R36, UR7, RZ, P4, !PT ;  /* 0x0000000724117c10 */ /* 0x000fe4000a7fe4ff */
[----:B---3-5:R-:W-:-:S02]  /*3580*/  FSETP.NEU.AND P4, PT, R9, RZ, PT ;  /* 0x000000ff0900720b */ /* 0x028fc40003f8d000 */
[----:B------:R-:W-:Y:S02]  /*3590*/  LEA.HI.X R30, R30, R36, R31, 0x3, P2 ;  /* 0x000000241e1e7211 */ /* 0x000fe400010f1c1f */
[C---:B------:R-:W-:Y:S02]  /*35a0*/  IADD3 R14, P2, R28.reuse, UR6, RZ ;  /* 0x000000061c0e7c10 */ /* 0x040fe4000ff5e0ff */
[----:B------:R-:W-:Y:S02]  /*35b0*/  IADD3 R10, P5, P6, R28, UR6, R13 ;  /* 0x000000061c0a7c10 */ /* 0x000fe4000febe00d */
[--C-:B------:R-:W-:Y:S02]  /*35c0*/  IADD3.X R13, R36, UR7, R11.reuse, P1, P0 ;  /* 0x00000007240d7c10 */ /* 0x100fe40008fe040b */
[C---:B------:R-:W-:Y:S02]  /*35d0*/  IADD3.X R15, R30.reuse, UR7, RZ, P2, !PT ;  /* 0x000000071e0f7c10 */ /* 0x040fe400097fe4ff */
[----:B------:R-:W-:Y:S01]  /*35e0*/  IADD3.X R11, R30, UR7, R11, P5, P6 ;  /* 0x000000071e0b7c10 */ /* 0x000fe2000afec40b */
[----:B------:R-:W-:Y:S06]  /*35f0*/  @!P4 BRA `(.L_x_38) ;  /* 0x00000034009cc947 */ /* 0x000fec0003800000 */
[----:B------:R-:W-:Y:S01]  /*3600*/  ULDC.64 UR6, c[0x0][0x5b8] ;  /* 0x00016e0000067ab9 */ /* 0x000fe20000000a00 */
[----:B------:R-:W-:Y:S01]  /*3610*/  ISETP.GE.AND P0, PT, R34, 0x1, PT ;  /* 0x000000012200780c */ /* 0x000fe20003f06270 */
[----:B------:R-:W-:Y:S01]  /*3620*/  IMAD R28, R29, UR6, RZ ;  /* 0x000000061d1c7c24 */ /* 0x000fe2000f8e02ff */
[----:B------:R-:W-:Y:S01]  /*3630*/  ULDC.64 UR10, c[0x0][0x5a8] ;  /* 0x00016a00000a7ab9 */ /* 0x000fe20000000a00 */
[----:B------:R-:W-:Y:S01]  /*3640*/  IMAD.WIDE.U32 R26, R7, UR6, R26 ;  /* 0x00000006071a7c25 */ /* 0x000fe2000f8e001a */
[----:B------:R-:W-:Y:S01]  /*3650*/  ISETP.LT.OR P4, PT, R33, 0x1, !P0 ;  /* 0x000000012100780c */ /* 0x000fe20004781670 */
[----:B------:R-:W-:Y:S02]  /*3660*/  BSSY B1, `(.L_x_39) ;  /* 0x000000c000017945 */ /* 0x000fe40003800000 */
[----:B------:R-:W-:Y:S01]  /*3670*/  IMAD R7, R7, UR7, R28 ;  /* 0x0000000707077c24 */ /* 0x000fe2000f8e021c */
[----:B------:R-:W-:Y:S02]  /*3680*/  ULDC.64 UR6, c[0x0][0x5b0] ;  /* 0x00016c0000067ab9 */ /* 0x000fe40000000a00 */
[----:B------:R-:W-:-:S02]  /*3690*/  IMAD R30, R25, UR6, RZ ;  /* 0x00000006191e7c24 */ /* 0x000fc4000f8e02ff */
[----:B------:R-:W-:Y:S02]  /*36a0*/  IMAD.IADD R27, R27, 0x1, R7 ;  /* 0x000000011b1b7824 */ /* 0x000fe400078e0207 */
[C---:B------:R-:W-:Y:S02]  /*36b0*/  IMAD R7, R35.reuse, UR7, R30 ;  /* 0x0000000723077c24 */ /* 0x040fe4000f8e021e */
[----:B------:R-:W-:-:S03]  /*36c0*/  IMAD.WIDE.U32 R28, R35, UR6, R26 ;  /* 0x00000006231c7c25 */ /* 0x000fc6000f8e001a */
[----:B------:R-:W-:-:S04]  /*36d0*/  IADD3 R28, P1, R28, UR10, RZ ;  /* 0x0000000a1c1c7c10 */ /* 0x000fc8000ff3e0ff */
[--C-:B------:R-:W-:Y:S02]  /*36e0*/  IADD3.X R29, R29, UR11, R7.reuse, P1, !PT ;  /* 0x0000000b1d1d7c10 */ /* 0x100fe40008ffe407 */
[----:B------:R-:W-:Y:S01]  /*36f0*/  PRMT R7, RZ, 0x7610, R7 ;  /* 0x00007610ff077816 */ /* 0x000fe20000000007 */
[----:B------:R-:W-:Y:S06]  /*3700*/  @P4 BRA `(.L_x_40) ;  /* 0x0000000000044947 */ /* 0x000fec0003800000 */
[----:B------:R0:W5:Y:S02]  /*3710*/  LDG.E.U8 R7, desc[UR20][R28.64] ;  /* 0x000000141c077981 */ /* 0x000164000c1e1100 */
.L_x_40:
[----:B------:R-:W-:Y:S05]  /*3720*/  BSYNC B1 ;  /* 0x0000000000017941 */ /* 0x000fea0003800000 */
.L_x_39:
[----:B-----5:R-:W-:Y:S01]  /*3730*/  LOP3.LUT R7, R7, 0xff, RZ, 0xc0, !PT ;  /* 0x000000ff07077812 */ /* 0x020fe200078ec0ff */
[----:B------:R-:W-:Y:S01]  /*3740*/  BSSY B1, `(.L_x_41) ;  /* 0x000000b000017945 */ /* 0x000fe20003800000 */
[----:B------:R-:W-:Y:S02]  /*3750*/  ISETP.LT.OR P2, PT, R33, 0x2, !P0 ;  /* 0x000000022100780c */ /* 0x000fe40004741670 */
[----:B------:R-:W-:-:S05]  /*3760*/  F2FP.F16.E4M3.UNPACK_B R7, R7 ;  /* 0x00000007ff07723e */ /* 0x000fca00020006ff */
[----:B------:R-:W-:Y:S01]  /*3770*/  HADD2.F32 R30, -RZ, R7.H0_H0 ;  /* 0x20000007ff1e7230 */ /* 0x000fe20000004100 */
[----:B------:R-:W-:-:S04]  /*3780*/  PRMT R7, RZ, 0x7610, R7 ;  /* 0x00007610ff077816 */ /* 0x000fc80000000007 */
[----:B------:R-:W-:-:S04]  /*3790*/  FMUL R30, R30, R9 ;  /* 0x000000091e1e7220 */ /* 0x000fc80000400000 */
[----:B--2---:R-:W-:-:S05]  /*37a0*/  FFMA R30, R147, R8, R30 ;  /* 0x00000008931e7223 */ /* 0x004fca000000001e */
[----:B------:R-:W-:-:S05]  /*37b0*/  F2FP.SATFINITE.E4M3.F32.PACK_AB_MERGE_C R31, RZ, R30, RZ ;  /* 0x0000001eff1f723e */ /* 0x000fca00048070ff */
[----:B------:R1:W-:Y:S01]  /*37c0*/  @!P4 STG.E.U8 desc[UR20][R16.64], R31 ;  /* 0x0000001f1000c986 */ /* 0x0003e2000c101114 */
[----:B------:R-:W-:Y:S05]  /*37d0*/  @P2 BRA `(.L_x_42) ;  /* 0x0000000000042947 */ /* 0x000fea0003800000 */
[----:B------:R2:W5:Y:S02]  /*37e0*/  LDG.E.U8 R7, desc[UR20][R28.64+0x1] ;  /* 0x000001141c077981 */ /* 0x000564000c1e1100 */
.L_x_42:
[----:B------:R-:W-:Y:S05]  /*37f0*/  BSYNC B1 ;  /* 0x0000000000017941 */ /* 0x000fea0003800000 */
.L_x_41:
[----:B-----5:R-:W-:Y:S01]  /*3800*/  LOP3.LUT R7, R7, 0xff, RZ, 0xc0, !PT ;  /* 0x000000ff07077812 */ /* 0x020fe200078ec0ff */
[----:B------:R-:W-:Y:S01]  /*3810*/  BSSY B1, `(.L_x_43) ;  /* 0x0000013000017945 */ /* 0x000fe20003800000 */
[----:B------:R-:W-:Y:S02]  /*3820*/  IADD3 R37, P1, R35, 0x8, RZ ;  /* 0x0000000823257810 */ /* 0x000fe40007f3e0ff */
[----:B------:R-:W-:-:S03]  /*3830*/  F2FP.F16.E4M3.UNPACK_B R7, R7 ;  /* 0x00000007ff07723e */ /* 0x000fc600020006ff */
[----:B-1----:R-:W-:Y:S01]  /*3840*/  IMAD.X R31, RZ, RZ, R25, P1 ;  /* 0x000000ffff1f7224 */ /* 0x002fe200008e0619 */
[----:B------:R-:W-:Y:S01]  /*3850*/  ISETP.GE.AND P1, PT, R34, 0x9, PT ;  /* 0x000000092200780c */ /* 0x000fe20003f26270 */
[----:B------:R-:W-:Y:S02]  /*3860*/  HADD2.F32 R30, -RZ, R7.H0_H0 ;  /* 0x20000007ff1e7230 */ /* 0x000fe40000004100 */
[----:B------:R-:W-:Y:S01]  /*3870*/  IMAD R36, R31, UR6, RZ ;  /* 0x000000061f247c24 */ /* 0x000fe2000f8e02ff */
[----:B------:R-:W-:Y:S02]  /*3880*/  ISETP.LT.OR P5, PT, R33, 0x1, !P1 ;  /* 0x000000012100780c */ /* 0x000fe40004fa1670 */
[----:B------:R-:W-:Y:S01]  /*3890*/  FMUL R7, R30, R9 ;  /* 0x000000091e077220 */ /* 0x000fe20000400000 */
[----:B------:R-:W-:-:S04]  /*38a0*/  IMAD.WIDE.U32 R30, R37, UR6, R26 ;  /* 0x00000006251e7c25 */ /* 0x000fc8000f8e001a */
[----:B------:R-:W-:Y:S01]  /*38b0*/  FFMA R7, R142, R8, R7 ;  /* 0x000000088e077223 */ /* 0x000fe20000000007 */
[----:B------:R-:W-:Y:S01]  /*38c0*/  IMAD R37, R37, UR7, R36 ;  /* 0x0000000725257c24 */ /* 0x000fe2000f8e0224 */
[----:B------:R-:W-:-:S03]  /*38d0*/  IADD3 R30, P4, R30, UR10, RZ ;  /* 0x0000000a1e1e7c10 */ /* 0x000fc6000ff9e0ff */
[----:B------:R-:W-:Y:S02]  /*38e0*/  F2FP.SATFINITE.E4M3.F32.PACK_AB_MERGE_C R39, RZ, R7, RZ ;  /* 0x00000007ff27723e */ /* 0x000fe400048070ff */
[----:B------:R-:W-:Y:S02]  /*38f0*/  IADD3.X R31, R31, UR11, R37, P4, !PT ;  /* 0x0000000b1f1f7c10 */ /* 0x000fe4000a7fe425 */
[----:B------:R-:W-:Y:S01]  /*3900*/  PRMT R7, RZ, 0x7610, R7 ;  /* 0x00007610ff077816 */ /* 0x000fe20000000007 */
[----:B------:R1:W-:Y:S01]  /*3910*/  @!P2 STG.E.U8 desc[UR20][R16.64+0x1], R39 ;  /* 0x000001271000a986 */ /* 0x0003e2000c101114 */
[----:B------:R-:W-:Y:S05]  /*3920*/  @P5 BRA `(.L_x_44) ;  /* 0x0000000000045947 */ /* 0x000fea0003800000 */
[----:B------:R3:W5:Y:S02]  /*3930*/  LDG.E.U8 R7, desc[UR20][R30.64] ;  /* 0x000000141e077981 */ /* 0x000764000c1e1100 */
.L_x_44:
[----:B------:R-:W-:Y:S05]  /*3940*/  BSYNC B1 ;  /* 0x0000000000017941 */ /* 0x000fea0003800000 */
.L_x_43:
[----:B-----5:R-:W-:Y:S01]  /*3950*/  LOP3.LUT R7, R7, 0xff, RZ, 0xc0, !PT ;  /* 0x000000ff07077812 */ /* 0x020fe200078ec0ff */
[----:B------:R-:W-:Y:S01]  /*3960*/  BSSY B1, `(.L_x_45) ;  /* 0x000000b000017945 */ /* 0x000fe20003800000 */
[----:B------:R-:W-:Y:S02]  /*3970*/  ISETP.LT.OR P2, PT, R33, 0x2, !P1 ;  /* 0x000000022100780c */ /* 0x000fe40004f41670 */
[----:B------:R-:W-:-:S05]  /*3980*/  F2FP.F16.E4M3.UNPACK_B R7, R7 ;  /* 0x00000007ff07723e */ /* 0x000fca00020006ff */
[----:B------:R-:W-:Y:S01]  /*3990*/  HADD2.F32 R36, -RZ, R7.H0_H0 ;  /* 0x20000007ff247230 */ /* 0x000fe20000004100 */
[----:B------:R-:W-:-:S04]  /*39a0*/  PRMT R7, RZ, 0x7610, R7 ;  /* 0x00007610ff077816 */ /* 0x000fc80000000007 */
[----:B------:R-:W-:-:S04]  /*39b0*/  FMUL R36, R36, R9 ;  /* 0x0000000924247220 */ /* 0x000fc80000400000 */
[----:B------:R-:W-:-:S05]  /*39c0*/  FFMA R36, R145, R8, R36 ;  /* 0x0000000891247223 */ /* 0x000fca0000000024 */
[----:B------:R-:W-:-:S05]  /*39d0*/  F2FP.SATFINITE.E4M3.F32.PACK_AB_MERGE_C R37, RZ, R36, RZ ;  /* 0x00000024ff25723e */ /* 0x000fca00048070ff */
[----:B------:R4:W-:Y:S01]  /*39e0*/  @!P5 STG.E.U8 desc[UR20][R14.64], R37 ;  /* 0x000000250e00d986 */ /* 0x0009e2000c101114 */
[----:B------:R-:W-:Y:S05]  /*39f0*/  @P2 BRA `(.L_x_46) ;  /* 0x0000000000042947 */ /* 0x000fea0003800000 */
[----:B------:R0:W5:Y:S02]  /*3a00*/  LDG.E.U8 R7, desc[UR20][R30.64+0x1] ;  /* 0x000001141e077981 */ /* 0x000164000c1e1100 */
.L_x_46:
[----:B------:R-:W-:Y:S05]  /*3a10*/  BSYNC B1 ;  /* 0x0000000000017941 */ /* 0x000fea0003800000 */
.L_x_45:
[----:B-----5:R-:W-:Y:S01]  /*3a20*/  LOP3.LUT R7, R7, 0xff, RZ, 0xc0, !PT ;  /* 0x000000ff07077812 */ /* 0x020fe200078ec0ff */
[----:B------:R-:W-:Y:S01]  /*3a30*/  BSSY B1, `(.L_x_47) ;  /* 0x000000b000017945 */ /* 0x000fe20003800000 */
[----:B------:R-:W-:Y:S02]  /*3a40*/  ISETP.LT.OR P4, PT, R33, 0x9, !P0 ;  /* 0x000000092100780c */ /* 0x000fe40004781670 */
[----:B------:R-:W-:-:S05]  /*3a50*/  F2FP.F16.E4M3.UNPACK_B R7, R7 ;  /* 0x00000007ff07723e */ /* 0x000fca00020006ff */
[----:B------:R-:W-:-:S05]  /*3a60*/  HADD2.F32 R36, -RZ, R7.H0_H0 ;  /* 0x20000007ff247230 */ /* 0x000fca0000004100 */
[----:B------:R-:W-:-:S04]  /*3a70*/  FMUL R7, R36, R9 ;  /* 0x0000000924077220 */ /* 0x000fc80000400000 */
[----:B------:R-:W-:-:S05]  /*3a80*/  FFMA R7, R140, R8, R7 ;  /* 0x000000088c077223 */ /* 0x000fca0000000007 */
[----:B----4-:R-:W-:Y:S02]  /*3a90*/  F2FP.SATFINITE.E4M3.F32.PACK_AB_MERGE_C R37, RZ, R7, RZ ;  /* 0x00000007ff25723e */ /* 0x010fe400048070ff */
[----:B------:R-:W-:-:S03]  /*3aa0*/  PRMT R7, RZ, 0x7610, R7 ;  /* 0x00007610ff077816 */ /* 0x000fc60000000007 */
[----:B------:R4:W-:Y:S01]  /*3ab0*/  @!P2 STG.E.U8 desc[UR20][R14.64+0x1], R37 ;  /* 0x000001250e00a986 */ /* 0x0009e2000c101114 */
[----:B------:R-:W-:Y:S05]  /*3ac0*/  @P4 BRA `(.L_x_48) ;  /* 0x0000000000044947 */ /* 0x000fea0003800000 */
[----:B------:R0:W5:Y:S02]  /*3ad0*/  LDG.E.U8 R7, desc[UR20][R28.64+0x8] ;  /* 0x000008141c077981 */ /* 0x000164000c1e1100 */
.L_x_48:
[----:B------:R-:W-:Y:S05]  /*3ae0*/  BSYNC B1 ;  /* 0x0000000000017941 */ /* 0x000fea0003800000 */
.L_x_47:
        /* <DEDUP_REMOVED lines=8> */
[----:B----4-:R-:W-:-:S05]  /*3b70*/  F2FP.SATFINITE.E4M3.F32.PACK_AB_MERGE_C R37, RZ, R36, RZ ;  /* 0x00000024ff25723e */ /* 0x010fca00048070ff */
[----:B------:R4:W-:Y:S01]  /*3b80*/  @!P4 STG.E.U8 desc[UR20][R16.64+0x8], R37 ;  /* 0x000008251000c986 */ /* 0x0009e2000c101114 */
[----:B------:R-:W-:Y:S05]  /*3b90*/  @P2 BRA `(.L_x_50) ;  /* 0x0000000000042947 */ /* 0x000fea0003800000 */
[----:B------:R0:W5:Y:S02]  /*3ba0*/  LDG.E.U8 R7, desc[UR20][R28.64+0x9] ;  /* 0x000009141c077981 */ /* 0x000164000c1e1100 */
.L_x_50:
[----:B------:R-:W-:Y:S05]  /*3bb0*/  BSYNC B1 ;  /* 0x0000000000017941 */ /* 0x000fea0003800000 */
.L_x_49:
        /* <DEDUP_REMOVED lines=12> */
.L_x_52:
[----:B------:R-:W-:Y:S05]  /*3c80*/  BSYNC B1 ;  /* 0x0000000000017941 */ /* 0x000fea0003800000 */
.L_x_51:
        /* <DEDUP_REMOVED lines=12> */
.L_x_54:
[----:B------:R-:W-:Y:S05]  /*3d50*/  BSYNC B1 ;  /* 0x0000000000017941 */ /* 0x000fea0003800000 */
.L_x_53:
        /* <DEDUP_REMOVED lines=12> */
.L_x_56:
[----:B------:R-:W-:Y:S05]  /*3e20*/  BSYNC B1 ;  /* 0x0000000000017941 */ /* 0x000fea0003800000 */
.L_x_55:
        /* <DEDUP_REMOVED lines=12> */
.L_x_58:
[----:B------:R-:W-:Y:S05]  /*3ef0*/  BSYNC B1 ;  /* 0x0000000000017941 */ /* 0x000fea0003800000 */
.L_x_57:
        /* <DEDUP_REMOVED lines=12> */
.L_x_60:
[----:B------:R-:W-:Y:S05]  /*3fc0*/  BSYNC B1 ;  /* 0x0000000000017941 */ /* 0x000fea0003800000 */
.L_x_59:
        /* <DEDUP_REMOVED lines=12> */
.L_x_62:
[----:B------:R-:W-:Y:S05]  /*4090*/  BSYNC B1 ;  /* 0x0000000000017941 */ /* 0x000fea0003800000 */
.L_x_61:
        /* <DEDUP_REMOVED lines=12> */
.L_x_64:
[----:B------:R-:W-:Y:S05]  /*4160*/  BSYNC B1 ;  /* 0x0000000000017941 */ /* 0x000fea0003800000 */
.L_x_63:
        /* <DEDUP_REMOVED lines=12> */
.L_x_66:
[----:B------:R-:W-:Y:S05]  /*4230*/  BSYNC B1 ;  /* 0x0000000000017941 */ /* 0x000fea0003800000 */
.L_x_65:
        /* <DEDUP_REMOVED lines=12> */
.L_x_68:
[----:B------:R-:W-:Y:S05]  /*4300*/  BSYNC B1 ;  /* 0x0000000000017941 */ /* 0x000fea0003800000 */
.L_x_67:
        /* <DEDUP_REMOVED lines=12> */
.L_x_70:
[----:B------:R-:W-:Y:S05]  /*43d0*/  BSYNC B1 ;  /* 0x0000000000017941 */ /* 0x000fea0003800000 */
.L_x_69:
        /* <DEDUP_REMOVED lines=12> */
.L_x_72:
[----:B------:R-:W-:Y:S05]  /*44a0*/  BSYNC B1 ;  /* 0x0000000000017941 */ /* 0x000fea0003800000 */
.L_x_71:
        /* <DEDUP_REMOVED lines=12> */
.L_x_74:
[----:B------:R-:W-:Y:S05]  /*4570*/  BSYNC B1 ;  /* 0x0000000000017941 */ /* 0x000fea0003800000 */
.L_x_73:
        /* <DEDUP_REMOVED lines=12> */
.L_x_76:
[----:B------:R-:W-:Y:S05]  /*4640*/  BSYNC B1 ;  /* 0x0000000000017941 */ /* 0x000fea0003800000 */
.L_x_75:
        /* <DEDUP_REMOVED lines=12> */
.L_x_78:
[----:B------:R-:W-:Y:S05]  /*4710*/  BSYNC B1 ;  /* 0x0000000000017941 */ /* 0x000fea0003800000 */
.L_x_77:
        /* <DEDUP_REMOVED lines=12> */
.L_x_80:
[----:B------:R-:W-:Y:S05]  /*47e0*/  BSYNC B1 ;  /* 0x0000000000017941 */ /* 0x000fea0003800000 */
.L_x_79:
        /* <DEDUP_REMOVED lines=12> */
.L_x_82:
[----:B------:R-:W-:Y:S05]  /*48b0*/  BSYNC B1 ;  /* 0x0000000000017941 */ /* 0x000fea0003800000 */
.L_x_81:
        /* <DEDUP_REMOVED lines=12> */
.L_x_84:
[----:B------:R-:W-:Y:S05]  /*4980*/  BSYNC B1 ;  /* 0x0000000000017941 */ /* 0x000fea0003800000 */
.L_x_83:
        /* <DEDUP_REMOVED lines=12> */
.L_x_86:
[----:B------:R-:W-:Y:S05]  /*4a50*/  BSYNC B1 ;  /* 0x0000000000017941 */ /* 0x000fea0003800000 */
.L_x_85:
        /* <DEDUP_REMOVED lines=12> */
.L_x_88:
[----:B------:R-:W-:Y:S05]  /*4b20*/  BSYNC B1 ;  /* 0x0000000000017941 */ /* 0x000fea0003800000 */
.L_x_87:
        /* <DEDUP_REMOVED lines=12> */
.L_x_90:
[----:B------:R-:W-:Y:S05]  /*4bf0*/  BSYNC B1 ;  /* 0x0000000000017941 */ /* 0x000fea0003800000 */
.L_x_89:
        /* <DEDUP_REMOVED lines=12> */
.L_x_92:
[----:B------:R-:W-:Y:S05]  /*4cc0*/  BSYNC B1 ;  /* 0x0000000000017941 */ /* 0x000fea0003800000 */
.L_x_91:
        /* <DEDUP_REMOVED lines=12> */
.L_x_94:
[----:B------:R-:W-:Y:S05]  /*4d90*/  BSYNC B1 ;  /* 0x0000000000017941 */ /* 0x000fea0003800000 */
.L_x_93:
        /* <DEDUP_REMOVED lines=12> */
.L_x_96:
[----:B------:R-:W-:Y:S05]  /*4e60*/  BSYNC B1 ;  /* 0x0000000000017941 */ /* 0x000fea0003800000 */
.L_x_95:
        /* <DEDUP_REMOVED lines=12> */
.L_x_98:
[----:B------:R-:W-:Y:S05]  /*4f30*/  BSYNC B1 ;  /* 0x0000000000017941 */ /* 0x000fea0003800000 */
.L_x_97:
[----:B-----5:R-:W-:Y:S01]  /*4f40*/  LOP3.LUT R7, R7, 0xff, RZ, 0xc0, !PT ;  /* 0x000000ff07077812 */ /* 0x020fe200078ec0ff */
[----:B------:R-:W-:Y:S01]  /*4f50*/  BSSY B1, `(.L_x_99) ;  /* 0x000000b000017945 */ /* 0x000fe20003800000 */
[----:B------:R-:W-:Y:S02]  /*4f60*/  ISETP.LT.OR P2, PT, R33, 0x39, !P1 ;  /* 0x000000392100780c */ /* 0x000fe40004f41670 */
[----:B------:R-:W-:-:S05]  /*4f70*/  F2FP.F16.E4M3.UNPACK_B R7, R7 ;  /* 0x00000007ff07723e */ /* 0x000fca00020006ff */
[----:B0-2---:R-:W-:-:S05]  /*4f80*/  HADD2.F32 R28, -RZ, R7.H0_H0 ;  /* 0x20000007ff1c7230 */ /* 0x005fca0000004100 */
[----:B------:R-:W-:-:S04]  /*4f90*/  FMUL R7, R28, R9 ;  /* 0x000000091c077220 */ /* 0x000fc80000400000 */
[----:B------:R-:W-:-:S05]  /*4fa0*/  FFMA R7, R114, R8, R7 ;  /* 0x0000000872077223 */ /* 0x000fca0000000007 */
[----:B------:R-:W-:Y:S02]  /*4fb0*/  F2FP.SATFINITE.E4M3.F32.PACK_AB_MERGE_C R29, RZ, R7, RZ ;  /* 0x00000007ff1d723e */ /* 0x000fe400048070ff */
[----:B------:R-:W-:-:S03]  /*4fc0*/  PRMT R7, RZ, 0x7610, R7 ;  /* 0x00007610ff077816 */ /* 0x000fc60000000007 */
[----:B------:R0:W-:Y:S01]  /*4fd0*/  @!P0 STG.E.U8 desc[UR20][R16.64+0x39], R29 ;  /* 0x0000391d10008986 */ /* 0x0001e2000c101114 */
[----:B------:R-:W-:Y:S05]  /*4fe0*/  @P2 BRA `(.L_x_100) ;  /* 0x0000000000042947 */ /* 0x000fea0003800000 */
[----:B------:R2:W5:Y:S02]  /*4ff0*/  LDG.E.U8 R7, desc[UR20][R30.64+0x38] ;  /* 0x000038141e077981 */ /* 0x000564000c1e1100 */
.L_x_100:
[----:B------:R-:W-:Y:S05]  /*5000*/  BSYNC B1 ;  /* 0x0000000000017941 */ /* 0x000fea0003800000 */
.L_x_99:
[----:B-----5:R-:W-:Y:S01]  /*5010*/  LOP3.LUT R7, R7, 0xff, RZ, 0xc0, !PT ;  /* 0x000000ff07077812 */ /* 0x020fe200078ec0ff */
[----:B------:R-:W-:Y:S01]  /*5020*/  BSSY B1, `(.L_x_101) ;  /* 0x000000b000017945 */ /* 0x000fe20003800000 */
[----:B------:R-:W-:Y:S02]  /*5030*/  ISETP.LT.OR P1, PT, R33, 0x3a, !P1 ;  /* 0x0000003a2100780c */ /* 0x000fe40004f21670 */
[----:B------:R-:W-:-:S05]  /*5040*/  F2FP.F16.E4M3.UNPACK_B R7, R7 ;  /* 0x00000007ff07723e */ /* 0x000fca00020006ff */
[----:B01--4-:R-:W-:Y:S01]  /*5050*/  HADD2.F32 R16, -RZ, R7.H0_H0 ;  /* 0x20000007ff107230 */ /* 0x013fe20000004100 */
[----:B------:R-:W-:-:S04]  /*5060*/  PRMT R7, RZ, 0x7610, R7 ;  /* 0x00007610ff077816 */ /* 0x000fc80000000007 */
[----:B------:R-:W-:-:S04]  /*5070*/  FMUL R16, R16, R9 ;  /* 0x0000000910107220 */ /* 0x000fc80000400000 */
[----:B------:R-:W-:-:S05]  /*5080*/  FFMA R16, R117, R8, R16 ;  /* 0x0000000875107223 */ /* 0x000fca0000000010 */
[----:B------:R-:W-:-:S05]  /*5090*/  F2FP.SATFINITE.E4M3.F32.PACK_AB_MERGE_C R17, RZ, R16, RZ ;  /* 0x00000010ff11723e */ /* 0x000fca00048070ff */
[----:B------:R0:W-:Y:S01]  /*50a0*/  @!P2 STG.E.U8 desc[UR20][R14.64+0x38], R17 ;  /* 0x000038110e00a986 */ /* 0x0001e2000c101114 */
[----:B------:R-:W-:Y:S05]  /*50b0*/  @P1 BRA `(.L_x_102) ;  /* 0x0000000000041947 */ /* 0x000fea0003800000 */
[----:B------:R1:W5:Y:S02]  /*50c0*/  LDG.E.U8 R7, desc[UR20][R30.64+0x39] ;  /* 0x000039141e077981 */ /* 0x000364000c1e1100 */
.L_x_102:
[----:B------:R-:W-:Y:S05]  /*50d0*/  BSYNC B1 ;  /* 0x0000000000017941 */ /* 0x000fea0003800000 */
.L_x_101:
[----:B-----5:R-:W-:Y:S01]  /*50e0*/  LOP3.LUT R7, R7, 0xff, RZ, 0xc0, !PT ;  /* 0x000000ff07077812 */ /* 0x020fe200078ec0ff */
[----:B------:R-:W-:Y:S01]  /*50f0*/  BSSY B1, `(.L_x_103) ;  /* 0x0000013000017945 */ /* 0x000fe20003800000 */
[----:B------:R-:W-:Y:S02]  /*5100*/  IADD3 R29, P0, R35, 0x80, RZ ;  /* 0x00000080231d7810 */ /* 0x000fe40007f1e0ff */
[----:B------:R-:W-:-:S03]  /*5110*/  F2FP.F16.E4M3.UNPACK_B R7, R7 ;  /* 0x00000007ff07723e */ /* 0x000fc600020006ff */
[----:B0-----:R-:W-:Y:S01]  /*5120*/  IMAD.X R17, RZ, RZ, R25, P0 ;  /* 0x000000ffff117224 */ /* 0x001fe200000e0619 */
        /* <DEDUP_REMOVED lines=9> */
[----:B-123--:R-:W-:Y:S02]  /*51c0*/  F2FP.SATFINITE.E4M3.F32.PACK_AB_MERGE_C R31, RZ, R7, RZ ;  /* 0x00000007ff1f723e */ /* 0x00efe400048070ff */
[----:B------:R-:W-:Y:S02]  /*51d0*/  IADD3.X R17, R17, UR11, R29, P2, !PT ;  /* 0x0000000b11117c10 */ /* 0x000fe400097fe41d */
[----:B------:R-:W-:Y:S01]  /*51e0*/  PRMT R7, RZ, 0x7610, R7 ;  /* 0x00007610ff077816 */ /* 0x000fe20000000007 */
[----:B------:R0:W-:Y:S01]  /*51f0*/  @!P1 STG.E.U8 desc[UR20][R14.64+0x39], R31 ;  /* 0x0000391f0e009986 */ /* 0x0001e2000c101114 */
[----:B------:R-:W-:Y:S05]  /*5200*/  @P4 BRA `(.L_x_104) ;  /* 0x0000000000044947 */ /* 0x000fea0003800000 */
[----:B------:R1:W5:Y:S02]  /*5210*/  LDG.E.U8 R7, desc[UR20][R16.64] ;  /* 0x0000001410077981 */ /* 0x000364000c1e1100 */
.L_x_104:
[----:B------:R-:W-:Y:S05]  /*5220*/  BSYNC B1 ;  /* 0x0000000000017941 */ /* 0x000fea0003800000 */
.L_x_103:
[----:B-----5:R-:W-:Y:S01]  /*5230*/  LOP3.LUT R7, R7, 0xff, RZ, 0xc0, !PT ;  /* 0x000000ff07077812 */ /* 0x020fe200078ec0ff */
[----:B------:R-:W-:Y:S01]  /*5240*/  BSSY B1, `(.L_x_105) ;  /* 0x000000b000017945 */ /* 0x000fe20003800000 */
[----:B------:R-:W-:Y:S02]  /*5250*/  ISETP.LT.OR P2, PT, R33, 0x2, !P0 ;  /* 0x000000022100780c */ /* 0x000fe40004741670 */
[----:B------:R-:W-:-:S05]  /*5260*/  F2FP.F16.E4M3.UNPACK_B R7, R7 ;  /* 0x00000007ff07723e */ /* 0x000fca00020006ff */
[----:B0-----:R-:W-:Y:S01]  /*5270*/  HADD2.F32 R14, -RZ, R7.H0_H0 ;  /* 0x20000007ff0e7230 */ /* 0x001fe20000004100 */
[----:B------:R-:W-:-:S04]  /*5280*/  PRMT R7, RZ, 0x7610, R7 ;  /* 0x00007610ff077816 */ /* 0x000fc80000000007 */
[----:B------:R-:W-:-:S04]  /*5290*/  FMUL R14, R14, R9 ;  /* 0x000000090e0e7220 */ /* 0x000fc80000400000 */
[----:B------:R-:W-:-:S05]  /*52a0*/  FFMA R14, R115, R8, R14 ;  /* 0x00000008730e7223 */ /* 0x000fca000000000e */
[----:B------:R-:W-:-:S05]  /*52b0*/  F2FP.SATFINITE.E4M3.F32.PACK_AB_MERGE_C R15, RZ, R14, RZ ;  /* 0x0000000eff0f723e */ /* 0x000fca00048070ff */
[----:B------:R0:W-:Y:S01]  /*52c0*/  @!P4 STG.E.U8 desc[UR20][R12.64], R15 ;  /* 0x0000000f0c00c986 */ /* 0x0001e2000c101114 */
[----:B------:R-:W-:Y:S05]  /*52d0*/  @P2 BRA `(.L_x_106) ;  /* 0x0000000000042947 */ /* 0x000fea0003800000 */
[----:B------:R2:W5:Y:S02]  /*52e0*/  LDG.E.U8 R7, desc[UR20][R16.64+0x1] ;  /* 0x0000011410077981 */ /* 0x000564000c1e1100 */
.L_x_106:
[----:B------:R-:W-:Y:S05]  /*52f0*/  BSYNC B1 ;  /* 0x0000000000017941 */ /* 0x000fea0003800000 */
.L_x_105:
[----:B-----5:R-:W-:Y:S01]  /*5300*/  LOP3.LUT R7, R7, 0xff, RZ, 0xc0, !PT ;  /* 0x000000ff07077812 */ /* 0x020fe200078ec0ff */
[----:B------:R-:W-:Y:S01]  /*5310*/  BSSY B1, `(.L_x_107) ;  /* 0x0000013000017945 */ /* 0x000fe20003800000 */
[----:B------:R-:W-:Y:S02]  /*5320*/  IADD3 R35, P1, R35, 0x88, RZ ;  /* 0x0000008823237810 */ /* 0x000fe40007f3e0ff */
[----:B------:R-:W-:-:S03]  /*5330*/  F2FP.F16.E4M3.UNPACK_B R7, R7 ;  /* 0x00000007ff07723e */ /* 0x000fc600020006ff */
[----:B------:R-:W-:Y:S01]  /*5340*/  IMAD.X R24, RZ, RZ, R25, P1 ;  /* 0x000000ffff187224 */ /* 0x000fe200008e0619 */
[----:B------:R-:W-:Y:S01]  /*5350*/  ISETP.GE.AND P1, PT, R34, 0x89, PT ;  /* 0x000000892200780c */ /* 0x000fe20003f26270 */
[----:B------:R-:W-:Y:S02]  /*5360*/  HADD2.F32 R14, -RZ, R7.H0_H0 ;  /* 0x20000007ff0e7230 */ /* 0x000fe40000004100 */
[----:B------:R-:W-:Y:S01]  /*5370*/  IMAD R24, R24, UR6, RZ ;  /* 0x0000000618187c24 */ /* 0x000fe2000f8e02ff */
[----:B------:R-:W-:Y:S01]  /*5380*/  ISETP.LT.OR P5, PT, R33, 0x1, !P1 ;  /* 0x000000012100780c */ /* 0x000fe20004fa1670 */
[----:B------:R-:W-:-:S04]  /*5390*/  IMAD.WIDE.U32 R26, R35, UR6, R26 ;  /* 0x00000006231a7c25 */ /* 0x000fc8000f8e001a */
[----:B------:R-:W-:Y:S01]  /*53a0*/  FMUL R7, R14, R9 ;  /* 0x000000090e077220 */ /* 0x000fe20000400000 */
[----:B------:R-:W-:-:S03]  /*53b0*/  IMAD R35, R35, UR7, R24 ;  /* 0x0000000723237c24 */ /* 0x000fc6000f8e0218 */
[----:B------:R-:W-:Y:S01]  /*53c0*/  FFMA R7, R110, R8, R7 ;  /* 0x000000086e077223 */ /* 0x000fe20000000007 */
[----:B------:R-:W-:-:S04]  /*53d0*/  IADD3 R14, P4, R26, UR10, RZ ;  /* 0x0000000a1a0e7c10 */ /* 0x000fc8000ff9e0ff */
[----:B------:R-:W-:Y:S02]  /*53e0*/  F2FP.SATFINITE.E4M3.F32.PACK_AB_MERGE_C R25, RZ, R7, RZ ;  /* 0x00000007ff19723e */ /* 0x000fe400048070ff */
[----:B0-----:R-:W-:Y:S02]  /*53f0*/  IADD3.X R15, R27, UR11, R35, P4, !PT ;  /* 0x0000000b1b0f7c10 */ /* 0x001fe4000a7fe423 */
[----:B------:R-:W-:Y:S01]  /*5400*/  PRMT R7, RZ, 0x7610, R7 ;  /* 0x00007610ff077816 */ /* 0x000fe20000000007 */
[----:B------:R0:W-:Y:S01]  /*5410*/  @!P2 STG.E.U8 desc[UR20][R12.64+0x1], R25 ;  /* 0x000001190c00a986 */ /* 0x0001e2000c101114 */
[----:B------:R-:W-:Y:S05]  /*5420*/  @P5 BRA `(.L_x_108) ;  /* 0x0000000000045947 */ /* 0x000fea0003800000 */
[----:B------:R3:W5:Y:S02]  /*5430*/  LDG.E.U8 R7, desc[UR20][R14.64] ;  /* 0x000000140e077981 */ /* 0x000764000c1e1100 */
.L_x_108:
[----:B------:R-:W-:Y:S05]  /*5440*/  BSYNC B1 ;  /* 0x0000000000017941 */ /* 0x000fea0003800000 */
.L_x_107:
        /* <DEDUP_REMOVED lines=8> */
[----:B0-----:R-:W-:-:S05]  /*54d0*/  F2FP.SATFINITE.E4M3.F32.PACK_AB_MERGE_C R25, RZ, R24, RZ ;  /* 0x00000018ff19723e */ /* 0x001fca00048070ff */
[----:B------:R0:W-:Y:S01]  /*54e0*/  @!P5 STG.E.U8 desc[UR20][R10.64], R25 ;  /* 0x000000190a00d986 */ /* 0x0001e2000c101114 */
[----:B------:R-:W-:Y:S05]  /*54f0*/  @P2 BRA `(.L_x_110) ;  /* 0x0000000000042947 */ /* 0x000fea0003800000 */
[----:B------:R4:W5:Y:S02]  /*5500*/  LDG.E.U8 R7, desc[UR20][R14.64+0x1] ;  /* 0x000001140e077981 */ /* 0x000964000c1e1100 */
.L_x_110:
[----:B------:R-:W-:Y:S05]  /*5510*/  BSYNC B1 ;  /* 0x0000000000017941 */ /* 0x000fea0003800000 */
.L_x_109:
[----:B-----5:R-:W-:Y:S01]  /*5520*/  LOP3.LUT R7, R7, 0xff, RZ, 0xc0, !PT ;  /* 0x000000ff07077812 */ /* 0x020fe200078ec0ff */
[----:B------:R-:W-:Y:S01]  /*5530*/  BSSY B1, `(.L_x_111) ;  /* 0x000000b000017945 */ /* 0x000fe20003800000 */
[----:B------:R-:W-:Y:S02]  /*5540*/  ISETP.LT.OR P4, PT, R33, 0x9, !P0 ;  /* 0x000000092100780c */ /* 0x000fe40004781670 */
[----:B------:R-:W-:-:S05]  /*5550*/  F2FP.F16.E4M3.UNPACK_B R7, R7 ;  /* 0x00000007ff07723e */ /* 0x000fca00020006ff */
[----:B------:R-:W-:-:S05]  /*5560*/  HADD2.F32 R24, -RZ, R7.H0_H0 ;  /* 0x20000007ff187230 */ /* 0x000fca0000004100 */
[----:B------:R-:W-:-:S04]  /*5570*/  FMUL R7, R24, R9 ;  /* 0x0000000918077220 */ /* 0x000fc80000400000 */
[----:B------:R-:W-:-:S05]  /*5580*/  FFMA R7, R108, R8, R7 ;  /* 0x000000086c077223 */ /* 0x000fca0000000007 */
[----:B0-----:R-:W-:Y:S02]  /*5590*/  F2FP.SATFINITE.E4M3.F32.PACK_AB_MERGE_C R25, RZ, R7, RZ ;  /* 0x00000007ff19723e */ /* 0x001fe400048070ff */
[----:B------:R-:W-:-:S03]  /*55a0*/  PRMT R7, RZ, 0x7610, R7 ;  /* 0x00007610ff077816 */ /* 0x000fc60000000007 */
[----:B------:R0:W-:Y:S01]  /*55b0*/  @!P2 STG.E.U8 desc[UR20][R10.64+0x1], R25 ;  /* 0x000001190a00a986 */ /* 0x0001e2000c101114 */
[----:B------:R-:W-:Y:S05]  /*55c0*/  @P4 BRA `(.L_x_112) ;  /* 0x0000000000044947 */ /* 0x000fea0003800000 */
[----:B------:R0:W5:Y:S02]  /*55d0*/  LDG.E.U8 R7, desc[UR20][R16.64+0x8] ;  /* 0x0000081410077981 */ /* 0x000164000c1e1100 */
.L_x_112:
[----:B------:R-:W-:Y:S05]  /*55e0*/  BSYNC B1 ;  /* 0x0000000000017941 */ /* 0x000fea0003800000 */
.L_x_111:
        /* <DEDUP_REMOVED lines=12> */
.L_x_114:
[----:B------:R-:W-:Y:S05]  /*56b0*/  BSYNC B1 ;  /* 0x0000000000017941 */ /* 0x000fea0003800000 */
.L_x_113:
        /* <DEDUP_REMOVED lines=12> */
.L_x_116:
[----:B------:R-:W-:Y:S05]  /*5780*/  BSYNC B1 ;  /* 0x0000000000017941 */ /* 0x000fea0003800000 */
.L_x_115:
        /* <DEDUP_REMOVED lines=12> */
.L_x_118:
[----:B------:R-:W-:Y:S05]  /*5850*/  BSYNC B1 ;  /* 0x0000000000017941 */ /* 0x000fea0003800000 */
.L_x_117:
        /* <DEDUP_REMOVED lines=12> */
.L_x_120:
[----:B------:R-:W-:Y:S05]  /*5920*/  BSYNC B1 ;  /* 0x0000000000017941 */ /* 0x000fea0003800000 */
.L_x_119:
        /* <DEDUP_REMOVED lines=12> */
.L_x_122:
[----:B------:R-:W-:Y:S05]  /*59f0*/  BSYNC B1 ;  /* 0x0000000000017941 */ /* 0x000fea0003800000 */
.L_x_121:
        /* <DEDUP_REMOVED lines=12> */
.L_x_124:
[----:B------:R-:W-:Y:S05]  /*5ac0*/  BSYNC B1 ;  /* 0x0000000000017941 */ /* 0x000fea0003800000 */
.L_x_123:
        /* <DEDUP_REMOVED lines=12> */
.L_x_126:
[----:B------:R-:W-:Y:S05]  /*5b90*/  BSYNC B1 ;  /* 0x0000000000017941 */ /* 0x000fea0003800000 */
.L_x_125:
        /* <DEDUP_REMOVED lines=12> */
.L_x_128:
[----:B------:R-:W-:Y:S05]  /*5c60*/  BSYNC B1 ;  /* 0x0000000000017941 */ /* 0x000fea0003800000 */
.L_x_127:
        /* <DEDUP_REMOVED lines=12> */
.L_x_130:
[----:B------:R-:W-:Y:S05]  /*5d30*/  BSYNC B1 ;  /* 0x0000000000017941 */ /* 0x000fea0003800000 */
.L_x_129:
        /* <DEDUP_REMOVED lines=12> */
.L_x_132:
[----:B------:R-:W-:Y:S05]  /*5e00*/  BSYNC B1 ;  /* 0x0000000000017941 */ /* 0x000fea0003800000 */
.L_x_131:
        /* <DEDUP_REMOVED lines=12> */
.L_x_134:
[----:B------:R-:W-:Y:S05]  /*5ed0*/  BSYNC B1 ;  /* 0x0000000000017941 */ /* 0x000fea0003800000 */
.L_x_133:
        /* <DEDUP_REMOVED lines=12> */
.L_x_136:
[----:B------:R-:W-:Y:S05]  /*5fa0*/  BSYNC B1 ;  /* 0x0000000000017941 */ /* 0x000fea0003800000 */
.L_x_135:
        /* <DEDUP_REMOVED lines=12> */
.L_x_138:
[----:B------:R-:W-:Y:S05]  /*6070*/  BSYNC B1 ;  /* 0x0000000000017941 */ /* 0x000fea0003800000 */
.L_x_137:
        /* <DEDUP_REMOVED lines=12> */
.L_x_140:
[----:B------:R-:W-:Y:S05]  /*6140*/  BSYNC B1 ;  /* 0x0000000000017941 */ /* 0x000fea0003800000 */
.L_x_139:
        /* <DEDUP_REMOVED lines=12> */
.L_x_142:
[----:B------:R-:W-:Y:S05]  /*6210*/  BSYNC B1 ;  /* 0x0000000000017941 */ /* 0x000fea0003800000 */
.L_x_141:
        /* <DEDUP_REMOVED lines=12> */
.L_x_144:
[----:B------:R-:W-:Y:S05]  /*62e0*/  BSYNC B1 ;  /* 0x0000000000017941 */ /* 0x000fea0003800000 */
.L_x_143:
        /* <DEDUP_REMOVED lines=12> */
.L_x_146:
[----:B------:R-:W-:Y:S05]  /*63b0*/  BSYNC B1 ;  /* 0x0000000000017941 */ /* 0x000fea0003800000 */
.L_x_145:
        /* <DEDUP_REMOVED lines=12> */
.L_x_148:
[----:B------:R-:W-:Y:S05]  /*6480*/  BSYNC B1 ;  /* 0x0000000000017941 */ /* 0x000fea0003800000 */
.L_x_147:
        /* <DEDUP_REMOVED lines=12> */
.L_x_150:
[----:B------:R-:W-:Y:S05]  /*6550*/  BSYNC B1 ;  /* 0x0000000000017941 */ /* 0x000fea0003800000 */
.L_x_149:
        /* <DEDUP_REMOVED lines=12> */
.L_x_152:
[----:B------:R-:W-:Y:S05]  /*6620*/  BSYNC B1 ;  /* 0x0000000000017941 */ /* 0x000fea0003800000 */
.L_x_151:
        /* <DEDUP_REMOVED lines=12> */
.L_x_154:
[----:B------:R-:W-:Y:S05]  /*66f0*/  BSYNC B1 ;  /* 0x0000000000017941 */ /* 0x000fea0003800000 */
.L_x_153:
        /* <DEDUP_REMOVED lines=12> */
.L_x_156:
[----:B------:R-:W-:Y:S05]  /*67c0*/  BSYNC B1 ;  /* 0x0000000000017941 */ /* 0x000fea0003800000 */
.L_x_155:
        /* <DEDUP_REMOVED lines=12> */
.L_x_158:
[----:B------:R-:W-:Y:S05]  /*6890*/  BSYNC B1 ;  /* 0x0000000000017941 */ /* 0x000fea0003800000 */
.L_x_157:
        /* <DEDUP_REMOVED lines=12> */
.L_x_160:
[----:B------:R-:W-:Y:S05]  /*6960*/  BSYNC B1 ;  /* 0x0000000000017941 */ /* 0x000fea0003800000 */
.L_x_159:
        /* <DEDUP_REMOVED lines=12> */
.L_x_162:
[----:B------:R-:W-:Y:S05]  /*6a30*/  BSYNC B1 ;  /* 0x0000000000017941 */ /* 0x000fea0003800000 */
.L_x_161:
[----:B-----5:R-:W-:Y:S01]  /*6a40*/  LOP3.LUT R7, R7, 0xff, RZ, 0xc0, !PT ;  /* 0x000000ff07077812 */ /* 0x020fe200078ec0ff */
[----:B------:R-:W-:Y:S01]  /*6a50*/  BSSY B1, `(.L_x_163) ;  /* 0x000000b000017945 */ /* 0x000fe20003800000 */
[----:B------:R-:W-:Y:S02]  /*6a60*/  ISETP.LT.OR P2, PT, R33, 0x39, !P1 ;  /* 0x000000392100780c */ /* 0x000fe40004f41670 */
[----:B------:R-:W-:-:S05]  /*6a70*/  F2FP.F16.E4M3.UNPACK_B R7, R7 ;  /* 0x00000007ff07723e */ /* 0x000fca00020006ff */
[----:B012---:R-:W-:-:S05]  /*6a80*/  HADD2.F32 R16, -RZ, R7.H0_H0 ;  /* 0x20000007ff107230 */ /* 0x007fca0000004100 */
[----:B------:R-:W-:-:S04]  /*6a90*/  FMUL R7, R16, R9 ;  /* 0x0000000910077220 */ /* 0x000fc80000400000 */
[----:B------:R-:W-:-:S05]  /*6aa0*/  FFMA R7, R18, R8, R7 ;  /* 0x0000000812077223 */ /* 0x000fca0000000007 */
[----:B------:R-:W-:Y:S02]  /*6ab0*/  F2FP.SATFINITE.E4M3.F32.PACK_AB_MERGE_C R17, RZ, R7, RZ ;  /* 0x00000007ff11723e */ /* 0x000fe400048070ff */
[----:B------:R-:W-:-:S03]  /*6ac0*/  PRMT R7, RZ, 0x7610, R7 ;  /* 0x00007610ff077816 */ /* 0x000fc60000000007 */
[----:B------:R0:W-:Y:S01]  /*6ad0*/  @!P0 STG.E.U8 desc[UR20][R12.64+0x39], R17 ;  /* 0x000039110c008986 */ /* 0x0001e2000c101114 */
[----:B------:R-:W-:Y:S05]  /*6ae0*/  @P2 BRA `(.L_x_164) ;  /* 0x0000000000042947 */ /* 0x000fea0003800000 */
[----:B------:R1:W5:Y:S02]  /*6af0*/  LDG.E.U8 R7, desc[UR20][R14.64+0x38] ;  /* 0x000038140e077981 */ /* 0x000364000c1e1100 */
.L_x_164:
[----:B------:R-:W-:Y:S05]  /*6b00*/  BSYNC B1 ;  /* 0x0000000000017941 */ /* 0x000fea0003800000 */
.L_x_163:
        /* <DEDUP_REMOVED lines=12> */
.L_x_166:
[----:B------:R-:W-:Y:S05]  /*6bd0*/  BSYNC B1 ;  /* 0x0000000000017941 */ /* 0x000fea0003800000 */
.L_x_165:
[----:B------:R-:W-:Y:S05]  /*6be0*/  @P1 BRA `(.L_x_167) ;  /* 0x0000001000301947 */ /* 0x000fea0003800000 */
[----:B-----5:R-:W-:-:S04]  /*6bf0*/  LOP3.LUT R7, R7, 0xff, RZ, 0xc0, !PT ;  /* 0x000000ff07077812 */ /* 0x020fc800078ec0ff */
[----:B------:R-:W-:-:S05]  /*6c00*/  F2FP.F16.E4M3.UNPACK_B R7, R7 ;  /* 0x00000007ff07723e */ /* 0x000fca00020006ff */
[----:B------:R-:W-:-:S05]  /*6c10*/  HADD2.F32 R12, -RZ, R7.H0_H0 ;  /* 0x20000007ff0c7230 */ /* 0x000fca0000004100 */
[----:B------:R-:W-:-:S04]  /*6c20*/  FMUL R7, R12, R9 ;  /* 0x000000090c077220 */ /* 0x000fc80000400000 */
[----:B------:R-:W-:-:S05]  /*6c30*/  FFMA R7, R20, R8, R7 ;  /* 0x0000000814077223 */ /* 0x000fca0000000007 */
[----:B------:R-:W-:-:S05]  /*6c40*/  F2FP.SATFINITE.E4M3.F32.PACK_AB_MERGE_C R7, RZ, R7, RZ ;  /* 0x00000007ff07723e */ /* 0x000fca00048070ff */
[----:B------:R0:W-:Y:S01]  /*6c50*/  STG.E.U8 desc[UR20][R10.64+0x39], R7 ;  /* 0x000039070a007986 */ /* 0x0001e2000c101114 */
[----:B------:R-:W-:Y:S05]  /*6c60*/  BRA `(.L_x_167) ;  /* 0x0000001000107947 */ /* 0x000fea0003800000 */
.L_x_38:
[C---:B------:R-:W-:Y:S01]  /*6c70*/  ISETP.GE.AND P0, PT, R34.reuse, 0x1, PT ;  /* 0x000000012200780c */ /* 0x040fe20003f06270 */
[-C--:B--2---:R-:W-:Y:S01]  /*6c80*/  FMUL R147, R147, R8.reuse ;  /* 0x0000000893937220 */ /* 0x084fe20000400000 */
[----:B------:R-:W-:Y:S01]  /*6c90*/  ISETP.GE.AND P2, PT, R34, 0x9, PT ;  /* 0x000000092200780c */ /* 0x000fe20003f46270 */
[-C--:B------:R-:W-:Y:S01]  /*6ca0*/  FMUL R142, R142, R8.reuse ;  /* 0x000000088e8e7220 */ /* 0x080fe20000400000 */
[----:B------:R-:W-:Y:S01]  /*6cb0*/  ISETP.LT.OR P1, PT, R33, 0x1, !P0 ;  /* 0x000000012100780c */ /* 0x000fe20004721670 */
[-C--:B------:R-:W-:Y:S01]  /*6cc0*/  FMUL R145, R145, R8.reuse ;  /* 0x0000000891917220 */ /* 0x080fe20000400000 */
[----:B------:R-:W-:Y:S01]  /*6cd0*/  F2FP.SATFINITE.E4M3.F32.PACK_AB_MERGE_C R147, RZ, R147, RZ ;  /* 0x00000093ff93723e */ /* 0x000fe200048070ff */
[-C--:B------:R-:W-:Y:S01]  /*6ce0*/  FMUL R140, R140, R8.reuse ;  /* 0x000000088c8c7220 */ /* 0x080fe20000400000 */
[----:B------:R-:W-:Y:S01]  /*6cf0*/  ISETP.LT.OR P4, PT, R33, 0x2, !P0 ;  /* 0x000000022100780c */ /* 0x000fe20004781670 */
[-C--:B------:R-:W-:Y:S01]  /*6d00*/  FMUL R143, R143, R8.reuse ;  /* 0x000000088f8f7220 */ /* 0x080fe20000400000 */
[C---:B------:R-:W-:Y:S01]  /*6d10*/  ISETP.LT.OR P5, PT, R33.reuse, 0x1, !P2 ;  /* 0x000000012100780c */ /* 0x040fe200057a1670 */
[-C--:B------:R-:W-:Y:S01]  /*6d20*/  FMUL R138, R138, R8.reuse ;  /* 0x000000088a8a7220 */ /* 0x080fe20000400000 */
[----:B------:R-:W-:Y:S01]  /*6d30*/  ISETP.LT.OR P6, PT, R33, 0x2, !P2 ;  /* 0x000000022100780c */ /* 0x000fe200057c1670 */
[----:B------:R-:W-:Y:S01]  /*6d40*/  FMUL R141, R141, R8 ;  /* 0x000000088d8d7220 */ /* 0x000fe20000400000 */
[----:B------:R-:W-:Y:S01]  /*6d50*/  F2FP.SATFINITE.E4M3.F32.PACK_AB_MERGE_C R7, RZ, R142, RZ ;  /* 0x0000008eff07723e */ /* 0x000fe200048070ff */
[-C--:B------:R-:W-:Y:S01]  /*6d60*/  FMUL R136, R136, R8.reuse ;  /* 0x0000000888887220 */ /* 0x080fe20000400000 */
[----:B------:R-:W-:Y:S01]  /*6d70*/  F2FP.SATFINITE.E4M3.F32.PACK_AB_MERGE_C R145, RZ, R145, RZ ;  /* 0x00000091ff91723e */ /* 0x000fe200048070ff */
[----:B------:R-:W-:Y:S01]  /*6d80*/  @!P1 STG.E.U8 desc[UR20][R16.64], R147 ;  /* 0x0000009310009986 */ /* 0x000fe2000c101114 */
[----:B------:R-:W-:Y:S01]  /*6d90*/  ISETP.LT.OR P1, PT, R33, 0x9, !P0 ;  /* 0x000000092100780c */ /* 0x000fe20004721670 */
[----:B------:R-:W-:Y:S01]  /*6da0*/  FMUL R139, R139, R8 ;  /* 0x000000088b8b7220 */ /* 0x000fe20000400000 */
[----:B------:R-:W-:Y:S01]  /*6db0*/  F2FP.SATFINITE.E4M3.F32.PACK_AB_MERGE_C R25, RZ, R140, RZ ;  /* 0x0000008cff19723e */ /* 0x000fe200048070ff */
[----:B------:R0:W-:Y:S01]  /*6dc0*/  @!P4 STG.E.U8 desc[UR20][R16.64+0x1], R7 ;  /* 0x000001071000c986 */ /* 0x0001e2000c101114 */
[----:B------:R-:W-:Y:S01]  /*6dd0*/  F2FP.SATFINITE.E4M3.F32.PACK_AB_MERGE_C R143, RZ, R143, RZ ;  /* 0x0000008fff8f723e */ /* 0x000fe200048070ff */
[-C--:B------:R-:W-:Y:S01]  /*6de0*/  FMUL R134, R134, R8.reuse ;  /* 0x0000000886867220 */ /* 0x080fe20000400000 */
[C---:B------:R-:W-:Y:S01]  /*6df0*/  ISETP.LT.OR P4, PT, R33.reuse, 0xa, !P0 ;  /* 0x0000000a2100780c */ /* 0x040fe20004781670 */
[----:B------:R-:W-:Y:S01]  /*6e00*/  @!P5 STG.E.U8 desc[UR20][R14.64], R145 ;  /* 0x000000910e00d986 */ /* 0x000fe2000c101114 */
[----:B------:R-:W-:Y:S01]  /*6e10*/  ISETP.LT.OR P5, PT, R33, 0x9, !P2 ;  /* 0x000000092100780c */ /* 0x000fe200057a1670 */
[-C--:B------:R-:W-:Y:S01]  /*6e20*/  FMUL R137, R137, R8.reuse ;  /* 0x0000000889897220 */ /* 0x080fe20000400000 */
[----:B------:R-:W-:Y:S01]  /*6e30*/  F2FP.SATFINITE.E4M3.F32.PACK_AB_MERGE_C R141, RZ, R141, RZ ;  /* 0x0000008dff8d723e */ /* 0x000fe200048070ff */
[----:B------:R1:W-:Y:S01]  /*6e40*/  @!P6 STG.E.U8 desc[UR20][R14.64+0x1], R25 ;  /* 0x000001190e00e986 */ /* 0x0003e2000c101114 */
[C---:B------:R-:W-:Y:S01]  /*6e50*/  ISETP.LT.OR P6, PT, R33.reuse, 0xa, !P2 ;  /* 0x0000000a2100780c */ /* 0x040fe200057c1670 */
[-C--:B------:R-:W-:Y:S01]  /*6e60*/  FMUL R132, R132, R8.reuse ;  /* 0x0000000884847220 */ /* 0x080fe20000400000 */
[----:B------:R-:W-:Y:S01]  /*6e70*/  F2FP.SATFINITE.E4M3.F32.PACK_AB_MERGE_C R139, RZ, R139, RZ ;  /* 0x0000008bff8b723e */ /* 0x000fe200048070ff */
[----:B------:R-:W-:Y:S01]  /*6e80*/  @!P1 STG.E.U8 desc[UR20][R16.64+0x8], R143 ;  /* 0x0000088f10009986 */ /* 0x000fe2000c101114 */
[----:B------:R-:W-:Y:S01]  /*6e90*/  ISETP.LT.OR P1, PT, R33, 0x11, !P0 ;  /* 0x000000112100780c */ /* 0x000fe20004721670 */
[----:B------:R-:W-:Y:S01]  /*6ea0*/  FMUL R135, R135, R8 ;  /* 0x0000000887877220 */ /* 0x000fe20000400000 */
[----:B0-----:R-:W-:Y:S01]  /*6eb0*/  F2FP.SATFINITE.E4M3.F32.PACK_AB_MERGE_C R7, RZ, R138, RZ ;  /* 0x0000008aff07723e */ /* 0x001fe200048070ff */
[-C--:B------:R-:W-:Y:S01]  /*6ec0*/  FMUL R130, R130, R8.reuse ;  /* 0x0000000882827220 */ /* 0x080fe20000400000 */
[----:B------:R-:W-:Y:S01]  /*6ed0*/  F2FP.SATFINITE.E4M3.F32.PACK_AB_MERGE_C R137, RZ, R137, RZ ;  /* 0x00000089ff89723e */ /* 0x000fe200048070ff */
[----:B------:R-:W-:Y:S01]  /*6ee0*/  FMUL R133, R133, R8 ;  /* 0x0000000885857220 */ /* 0x000fe20000400000 */
[----:B------:R-:W-:Y:S01]  /*6ef0*/  F2FP.SATFINITE.E4M3.F32.PACK_AB_MERGE_C R135, RZ, R135, RZ ;  /* 0x00000087ff87723e */ /* 0x000fe200048070ff */
[----:B------:R0:W-:Y:S01]  /*6f00*/  @!P4 STG.E.U8 desc[UR20][R16.64+0x9], R7 ;  /* 0x000009071000c986 */ /* 0x0001e2000c101114 */
[----:B-1----:R-:W-:Y:S01]  /*6f10*/  F2FP.SATFINITE.E4M3.F32.PACK_AB_MERGE_C R25, RZ, R136, RZ ;  /* 0x00000088ff19723e */ /* 0x002fe200048070ff */
        /* <DEDUP_REMOVED lines=15> */
[-C--:B------:R-:W-:Y:S01]  /*7010*/  FMUL R127, R127, R8.reuse ;  /* 0x000000087f7f7220 */ /* 0x080fe20000400000 */
[----:B------:R-:W-:Y:S01]  /*7020*/  FMUL R122, R122, R8 ;  /* 0x000000087a7a7220 */ /* 0x000fe20000400000 */
[----:B------:R-:W-:Y:S01]  /*7030*/  F2FP.SATFINITE.E4M3.F32.PACK_AB_MERGE_C R129, RZ, R129, RZ ;  /* 0x00000081ff81723e */ /* 0x000fe200048070ff */
[----:B------:R0:W-:Y:S01]  /*7040*/  @!P4 STG.E.U8 desc[UR20][R16.64+0x11], R7 ;  /* 0x000011071000c986 */ /* 0x0001e2000c101114 */
[----:B-1----:R-:W-:Y:S01]  /*7050*/  F2FP.SATFINITE.E4M3.F32.PACK_AB_MERGE_C R25, RZ, R132, RZ ;  /* 0x00000084ff19723e */ /* 0x002fe200048070ff */
[-C--:B------:R-:W-:Y:S01]  /*7060*/  FMUL R125, R125, R8.reuse ;  /* 0x000000087d7d7220 */ /* 0x080fe20000400000 */
[C---:B------:R-:W-:Y:S01]  /*7070*/  ISETP.LT.OR P4, PT, R33.reuse, 0x1a, !P0 ;  /* 0x0000001a2100780c */ /* 0x040fe20004781670 */
[----:B------:R-:W-:Y:S01]  /*7080*/  @!P5 STG.E.U8 desc[UR20][R14.64+0x10], R137 ;  /* 0x000010890e00d986 */ /* 0x000fe2000c101114 */
[C---:B------:R-:W-:Y:S01]  /*7090*/  ISETP.LT.OR P5, PT, R33.reuse, 0x19, !P2 ;  /* 0x000000192100780c */ /* 0x040fe200057a1670 */
[-C--:B------:R-:W-:Y:S01]  /*70a0*/  FMUL R120, R120, R8.reuse ;  /* 0x0000000878787220 */ /* 0x080fe20000400000 */
[----:B------:R-:W-:Y:S01]  /*70b0*/  F2FP.SATFINITE.E4M3.F32.PACK_AB_MERGE_C R127, RZ, R127, RZ ;  /* 0x0000007fff7f723e */ /* 0x000fe200048070ff */
[----:B------:R1:W-:Y:S01]  /*70c0*/  @!P6 STG.E.U8 desc[UR20][R14.64+0x11], R25 ;  /* 0x000011190e00e986 */ /* 0x0003e2000c101114 */
[----:B------:R-:W-:Y:S01]  /*70d0*/  ISETP.LT.OR P6, PT, R33, 0x1a, !P2 ;  /* 0x0000001a2100780c */ /* 0x000fe200057c1670 */
        /* <DEDUP_REMOVED lines=8> */
[-C--:B------:R-:W-:Y:S01]  /*7160*/  FMUL R116, R116, R8.reuse ;  /* 0x0000000874747220 */ /* 0x080fe20000400000 */
[----:B------:R-:W-:Y:S01]  /*7170*/  FMUL R114, R114, R8 ;  /* 0x0000000872727220 */ /* 0x000fe20000400000 */
[----:B-1----:R-:W-:Y:S01]  /*7180*/  F2FP.SATFINITE.E4M3.F32.PACK_AB_MERGE_C R25, RZ, R128, RZ ;  /* 0x00000080ff19723e */ /* 0x002fe200048070ff */
[----:B------:R0:W-:Y:S01]  /*7190*/  @!P4 STG.E.U8 desc[UR20][R16.64+0x19], R7 ;  /* 0x000019071000c986 */ /* 0x0001e2000c101114 */
[----:B------:R-:W-:Y:S01]  /*71a0*/  ISETP.LT.OR P4, PT, R33, 0x22, !P0 ;  /* 0x000000222100780c */ /* 0x000fe20004781670 */
[-C--:B------:R-:W-:Y:S01]  /*71b0*/  FMUL R119, R119, R8.reuse ;  /* 0x0000000877777220 */ /* 0x080fe20000400000 */
[----:B------:R-:W-:Y:S01]  /*71c0*/  F2FP.SATFINITE.E4M3.F32.PACK_AB_MERGE_C R121, RZ, R121, RZ ;  /* 0x00000079ff79723e */ /* 0x000fe200048070ff */
[----:B------:R-:W-:Y:S01]  /*71d0*/  @!P5 STG.E.U8 desc[UR20][R14.64+0x18], R133 ;  /* 0x000018850e00d986 */ /* 0x000fe2000c101114 */
[----:B------:R-:W-:Y:S01]  /*71e0*/  ISETP.LT.OR P5, PT, R33, 0x21, !P2 ;  /* 0x000000212100780c */ /* 0x000fe200057a1670 */
[----:B------:R-:W-:Y:S01]  /*71f0*/  FMUL R117, R117, R8 ;  /* 0x0000000875757220 */ /* 0x000fe20000400000 */
[----:B------:R-:W-:Y:S01]  /*7200*/  F2FP.SATFINITE.E4M3.F32.PACK_AB_MERGE_C R27, RZ, R114, RZ ;  /* 0x00000072ff1b723e */ /* 0x000fe200048070ff */
[----:B------:R1:W-:Y:S01]  /*7210*/  @!P6 STG.E.U8 desc[UR20][R14.64+0x19], R25 ;  /* 0x000019190e00e986 */ /* 0x0003e2000c101114 */
[----:B------:R-:W-:Y:S01]  /*7220*/  ISETP.LT.OR P6, PT, R33, 0x22, !P2 ;  /* 0x000000222100780c */ /* 0x000fe200057c1670 */
[-C--:B------:R-:W-:Y:S01]  /*7230*/  FMUL R112, R112, R8.reuse ;  /* 0x0000000870707220 */ /* 0x080fe20000400000 */
[-C--:B------:R-:W-:Y:S01]  /*7240*/  FMUL R115, R115, R8.reuse ;  /* 0x0000000873737220 */ /* 0x080fe20000400000 */
        /* <DEDUP_REMOVED lines=39> */
[-C--:B------:R-:W-:Y:S01]  /*74c0*/  FMUL R103, R103, R8.reuse ;  /* 0x0000000867677220 */ /* 0x080fe20000400000 */
[----:B------:R-:W-:Y:S01]  /*74d0*/  @!P1 STG.E.U8 desc[UR20][R16.64+0x30], R123 ;  /* 0x0000307b10009986 */ /* 0x000fe2000c101114 */
[----:B------:R-:W-:Y:S01]  /*74e0*/  ISETP.LT.OR P1, PT, R33, 0x39, !P0 ;  /* 0x000000392100780c */ /* 0x000fe20004721670 */
[-C--:B------:R-:W-:Y:S01]  /*74f0*/  FMUL R101, R101, R8.reuse ;  /* 0x0000000865657220 */ /* 0x080fe20000400000 */
[----:B------:R-:W-:Y:S01]  /*7500*/  ISETP.LT.OR P0, PT, R33, 0x3a, !P0 ;  /* 0x0000003a2100780c */ /* 0x000fe20004701670 */
[----:B------:R-:W-:Y:S01]  /*7510*/  FMUL R96, R96, R8 ;  /* 0x0000000860607220 */ /* 0x000fe20000400000 */
[----:B0-----:R-:W-:Y:S01]  /*7520*/  F2FP.SATFINITE.E4M3.F32.PACK_AB_MERGE_C R7, RZ, R118, RZ ;  /* 0x00000076ff07723e */ /* 0x001fe200048070ff */
[-C--:B------:R-:W-:Y:S01]  /*7530*/  FMUL R94, R94, R8.reuse ;  /* 0x000000085e5e7220 */ /* 0x080fe20000400000 */
[----:B------:R-:W-:Y:S01]  /*7540*/  F2FP.SATFINITE.E4M3.F32.PACK_AB_MERGE_C R105, RZ, R105, RZ ;  /* 0x00000069ff69723e */ /* 0x000fe200048070ff */
[----:B------:R-:W-:Y:S01]  /*7550*/  FMUL R97, R97, R8 ;  /* 0x0000000861617220 */ /* 0x000fe20000400000 */
[----:B-1----:R-:W-:Y:S01]  /*7560*/  F2FP.SATFINITE.E4M3.F32.PACK_AB_MERGE_C R25, RZ, R116, RZ ;  /* 0x00000074ff19723e */ /* 0x002fe200048070ff */
[----:B------:R0:W-:Y:S01]  /*7570*/  @!P4 STG.E.U8 desc[UR20][R16.64+0x31], R7 ;  /* 0x000031071000c986 */ /* 0x0001e2000c101114 */
[----:B------:R-:W-:Y:S01]  /*7580*/  ISETP.LT.OR P4, PT, R33, 0x39, !P2 ;  /* 0x000000392100780c */ /* 0x000fe20005781670 */
[-C--:B------:R-:W-:Y:S01]  /*7590*/  FMUL R99, R99, R8.reuse ;  /* 0x0000000863637220 */ /* 0x080fe20000400000 */
[----:B------:R-:W-:Y:S01]  /*75a0*/  ISETP.LT.OR P2, PT, R33, 0x3a, !P2 ;  /* 0x0000003a2100780c */ /* 0x000fe20005741670 */
[----:B------:R-:W-:Y:S01]  /*75b0*/  @!P5 STG.E.U8 desc[UR20][R14.64+0x30], R121 ;  /* 0x000030790e00d986 */ /* 0x000fe2000c101114 */
[----:B------:R-:W-:Y:S01]  /*75c0*/  F2FP.SATFINITE.E4M3.F32.PACK_AB_MERGE_C R103, RZ, R103, RZ ;  /* 0x00000067ff67723e */ /* 0x000fe200048070ff */
[-C--:B------:R-:W-:Y:S01]  /*75d0*/  FMUL R92, R92, R8.reuse ;  /* 0x000000085c5c7220 */ /* 0x080fe20000400000 */
[----:B------:R-:W-:Y:S01]  /*75e0*/  F2FP.SATFINITE.E4M3.F32.PACK_AB_MERGE_C R101, RZ, R101, RZ ;  /* 0x00000065ff65723e */ /* 0x000fe200048070ff */
[----:B------:R-:W-:Y:S01]  /*75f0*/  @!P6 STG.E.U8 desc[UR20][R14.64+0x31], R25 ;  /* 0x000031190e00e986 */ /* 0x000fe2000c101114 */
[----:B------:R-:W-:Y:S01]  /*7600*/  F2FP.SATFINITE.E4M3.F32.PACK_AB_MERGE_C R97, RZ, R97, RZ ;  /* 0x00000061ff61723e */ /* 0x000fe200048070ff */
[-C--:B------:R-:W-:Y:S01]  /*7610*/  FMUL R88, R88, R8.reuse ;  /* 0x0000000858587220 */ /* 0x080fe20000400000 */
[-C--:B------:R-:W-:Y:S01]  /*7620*/  FMUL R95, R95, R8.reuse ;  /* 0x000000085f5f7220 */ /* 0x080fe20000400000 */
[----:B------:R-:W-:Y:S01]  /*7630*/  @!P0 STG.E.U8 desc[UR20][R16.64+0x39], R27 ;  /* 0x0000391b10008986 */ /* 0x000fe2000c101114 */
[----:B------:R-:W-:Y:S01]  /*7640*/  ISETP.GE.AND P0, PT, R34, 0x81, PT ;  /* 0x000000812200780c */ /* 0x000fe20003f06270 */
[----:B------:R-:W-:Y:S01]  /*7650*/  FMUL R93, R93, R8 ;  /* 0x000000085d5d7220 */ /* 0x000fe20000400000 */
[----:B0-----:R-:W-:Y:S01]  /*7660*/  F2FP.SATFINITE.E4M3.F32.PACK_AB_MERGE_C R7, RZ, R112, RZ ;  /* 0x00000070ff07723e */ /* 0x001fe200048070ff */
[----:B------:R0:W-:Y:S01]  /*7670*/  @!P1 STG.E.U8 desc[UR20][R16.64+0x38], R119 ;  /* 0x0000387710009986 */ /* 0x0001e2000c101114 */
[C---:B------:R-:W-:Y:S01]  /*7680*/  ISETP.LT.OR P6, PT, R33.reuse, 0x1, !P0 ;  /* 0x000000012100780c */ /* 0x040fe200047c1670 */
[-C--:B------:R-:W-:Y:S01]  /*7690*/  FMUL R90, R90, R8.reuse ;  /* 0x000000085a5a7220 */ /* 0x080fe20000400000 */
[----:B------:R-:W-:Y:S01]  /*76a0*/  ISETP.LT.OR P5, PT, R33, 0x2, !P0 ;  /* 0x000000022100780c */ /* 0x000fe200047a1670 */
[----:B------:R-:W-:Y:S01]  /*76b0*/  @!P4 STG.E.U8 desc[UR20][R14.64+0x38], R117 ;  /* 0x000038750e00c986 */ /* 0x000fe2000c101114 */
[----:B------:R-:W-:Y:S01]  /*76c0*/  ISETP.GE.AND P1, PT, R34, 0x89, PT ;  /* 0x000000892200780c */ /* 0x000fe20003f26270 */
[-C--:B------:R-:W-:Y:S01]  /*76d0*/  FMUL R23, R23, R8.reuse ;  /* 0x0000000817177220 */ /* 0x080fe20000400000 */
[----:B------:R-:W-:Y:S01]  /*76e0*/  F2FP.SATFINITE.E4M3.F32.PACK_AB_MERGE_C R99, RZ, R99, RZ ;  /* 0x00000063ff63723e */ /* 0x000fe200048070ff */
[----:B------:R1:W-:Y:S01]  /*76f0*/  @!P2 STG.E.U8 desc[UR20][R14.64+0x39], R7 ;  /* 0x000039070e00a986 */ /* 0x0003e2000c101114 */
[----:B------:R-:W-:Y:S01]  /*7700*/  ISETP.LT.OR P4, PT, R33, 0x1, !P1 ;  /* 0x000000012100780c */ /* 0x000fe20004f81670 */
[-C--:B------:R-:W-:Y:S01]  /*7710*/  FMUL R91, R91, R8.reuse ;  /* 0x000000085b5b7220 */ /* 0x080fe20000400000 */
[----:B------:R-:W-:Y:S01]  /*7720*/  ISETP.LT.OR P2, PT, R33, 0xa, !P0 ;  /* 0x0000000a2100780c */ /* 0x000fe20004741670 */
[----:B------:R-:W-:Y:S01]  /*7730*/  FMUL R89, R89, R8 ;  /* 0x0000000859597220 */ /* 0x000fe20000400000 */
[----:B0-----:R-:W-:Y:S01]  /*7740*/  F2FP.SATFINITE.E4M3.F32.PACK_AB_MERGE_C R17, RZ, R110, RZ ;  /* 0x0000006eff11723e */ /* 0x001fe200048070ff */
[----:B------:R-:W-:Y:S01]  /*7750*/  @!P6 STG.E.U8 desc[UR20][R12.64], R115 ;  /* 0x000000730c00e986 */ /* 0x000fe2000c101114 */
[C---:B------:R-:W-:Y:S01]  /*7760*/  ISETP.LT.OR P6, PT, R33.reuse, 0x2, !P1 ;  /* 0x000000022100780c */ /* 0x040fe20004fc1670 */
[-C--:B------:R-:W-:Y:S01]  /*7770*/  FMUL R22, R22, R8.reuse ;  /* 0x0000000816167220 */ /* 0x080fe20000400000 */
[----:B------:R-:W-:Y:S01]  /*7780*/  F2FP.SATFINITE.E4M3.F32.PACK_AB_MERGE_C R95, RZ, R95, RZ ;  /* 0x0000005fff5f723e */ /* 0x000fe200048070ff */
[----:B------:R-:W-:Y:S01]  /*7790*/  @!P5 STG.E.U8 desc[UR20][R12.64+0x1], R17 ;  /* 0x000001110c00d986 */ /* 0x000fe2000c101114 */
[----:B------:R-:W-:Y:S01]  /*77a0*/  ISETP.LT.OR P5, PT, R33, 0x9, !P0 ;  /* 0x000000092100780c */ /* 0x000fe200047a1670 */
[----:B------:R-:W-:Y:S01]  /*77b0*/  FMUL R19, R19, R8 ;  /* 0x0000000813137220 */ /* 0x000fe20000400000 */
[----:B-1----:R-:W-:Y:S01]  /*77c0*/  F2FP.SATFINITE.E4M3.F32.PACK_AB_MERGE_C R7, RZ, R108, RZ ;  /* 0x0000006cff07723e */ /* 0x002fe200048070ff */
[----:B------:R-:W-:Y:S01]  /*77d0*/  @!P4 STG.E.U8 desc[UR20][R10.64], R113 ;  /* 0x000000710a00c986 */ /* 0x000fe2000c101114 */
[----:B------:R-:W-:Y:S01]  /*77e0*/  F2FP.SATFINITE.E4M3.F32.PACK_AB_MERGE_C R15, RZ, R106, RZ ;  /* 0x0000006aff0f723e */ /* 0x000fe200048070ff */
[-C--:B------:R-:W-:Y:S01]  /*77f0*/  FMUL R18, R18, R8.reuse ;  /* 0x0000000812127220 */ /* 0x080fe20000400000 */
[----:B------:R-:W-:Y:S01]  /*7800*/  ISETP.LT.OR P4, PT, R33, 0x9, !P1 ;  /* 0x000000092100780c */ /* 0x000fe20004f81670 */
[-C--:B------:R-:W-:Y:S01]  /*7810*/  FMUL R21, R21, R8.reuse ;  /* 0x0000000815157220 */ /* 0x080fe20000400000 */
[----:B------:R-:W-:Y:S01]  /*7820*/  F2FP.SATFINITE.E4M3.F32.PACK_AB_MERGE_C R93, RZ, R93, RZ ;  /* 0x0000005dff5d723e */ /* 0x000fe200048070ff */
[----:B------:R0:W-:Y:S01]  /*7830*/  @!P6 STG.E.U8 desc[UR20][R10.64+0x1], R7 ;  /* 0x000001070a00e986 */ /* 0x0001e2000c101114 */
[C---:B------:R-:W-:Y:S01]  /*7840*/  ISETP.LT.OR P6, PT, R33.reuse, 0xa, !P1 ;  /* 0x0000000a2100780c */ /* 0x040fe20004fc1670 */
[----:B------:R-:W-:Y:S01]  /*7850*/  FMUL R20, R20, R8 ;  /* 0x0000000814147220 */ /* 0x000fe20000400000 */
[----:B------:R-:W-:Y:S01]  /*7860*/  F2FP.SATFINITE.E4M3.F32.PACK_AB_MERGE_C R23, RZ, R23, RZ ;  /* 0x00000017ff17723e */ /* 0x000fe200048070ff */
[----:B------:R1:W-:Y:S01]  /*7870*/  @!P2 STG.E.U8 desc[UR20][R12.64+0x9], R15 ;  /* 0x0000090f0c00a986 */ /* 0x0003e2000c101114 */
[----:B------:R-:W-:-:S02]  /*7880*/  ISETP.LT.OR P2, PT, R33, 0x12, !P0 ;  /* 0x000000122100780c */ /* 0x000fc40004741670 */
[----:B------:R-:W-:Y:S01]  /*7890*/  F2FP.SATFINITE.E4M3.F32.PACK_AB_MERGE_C R91, RZ, R91, RZ ;  /* 0x0000005bff5b723e */ /* 0x000fe200048070ff */
[----:B------:R-:W-:Y:S01]  /*78a0*/  @!P5 STG.E.U8 desc[UR20][R12.64+0x8], R109 ;  /* 0x0000086d0c00d986 */ /* 0x000fe2000c101114 */
[C---:B------:R-:W-:Y:S02]  /*78b0*/  ISETP.LT.OR P5, PT, R33.reuse, 0x11, !P0 ;  /* 0x000000112100780c */ /* 0x040fe400047a1670 */
[----:B------:R-:W-:Y:S01]  /*78c0*/  F2FP.SATFINITE.E4M3.F32.PACK_AB_MERGE_C R89, RZ, R89, RZ ;  /* 0x00000059ff59723e */ /* 0x000fe200048070ff */
[----:B------:R-:W-:Y:S01]  /*78d0*/  @!P4 STG.E.U8 desc[UR20][R10.64+0x8], R111 ;  /* 0x0000086f0a00c986 */ /* 0x000fe2000c101114 */
[----:B0-----:R-:W-:Y:S02]  /*78e0*/  F2FP.SATFINITE.E4M3.F32.PACK_AB_MERGE_C R7, RZ, R104, RZ ;  /* 0x00000068ff07723e */ /* 0x001fe400048070ff */
[C---:B------:R-:W-:Y:S02]  /*78f0*/  ISETP.LT.OR P4, PT, R33.reuse, 0x11, !P1 ;  /* 0x000000112100780c */ /* 0x040fe40004f81670 */
[----:B-1----:R-:W-:Y:S01]  /*7900*/  F2FP.SATFINITE.E4M3.F32.PACK_AB_MERGE_C R15, RZ, R100, RZ ;  /* 0x00000064ff0f723e */ /* 0x002fe200048070ff */
[----:B------:R0:W-:Y:S01]  /*7910*/  @!P6 STG.E.U8 desc[UR20][R10.64+0x9], R7 ;  /* 0x000009070a00e986 */ /* 0x0001e2000c101114 */
[----:B------:R-:W-:-:S02]  /*7920*/  ISETP.LT.OR P6, PT, R33, 0x12, !P1 ;  /* 0x000000122100780c */ /* 0x000fc40004fc1670 */
[----:B------:R-:W-:Y:S01]  /*7930*/  F2FP.SATFINITE.E4M3.F32.PACK_AB_MERGE_C R19, RZ, R19, RZ ;  /* 0x00000013ff13723e */ /* 0x000fe200048070ff */
[----:B------:R1:W-:Y:S01]  /*7940*/  @!P2 STG.E.U8 desc[UR20][R12.64+0x11], R15 ;  /* 0x0000110f0c00a986 */ /* 0x0003e2000c101114 */
[C---:B------:R-:W-:Y:S02]  /*7950*/  ISETP.LT.OR P2, PT, R33.reuse, 0x1a, !P0 ;  /* 0x0000001a2100780c */ /* 0x040fe40004741670 */
[----:B------:R-:W-:Y:S01]  /*7960*/  F2FP.SATFINITE.E4M3.F32.PACK_AB_MERGE_C R21, RZ, R21, RZ ;  /* 0x00000015ff15723e */ /* 0x000fe200048070ff */
[----:B------:R-:W-:Y:S01]  /*7970*/  @!P5 STG.E.U8 desc[UR20][R12.64+0x10], R107 ;  /* 0x0000106b0c00d986 */ /* 0x000fe2000c101114 */
[----:B------:R-:W-:Y:S02]  /*7980*/  ISETP.LT.OR P5, PT, R33, 0x19, !P0 ;  /* 0x000000192100780c */ /* 0x000fe400047a1670 */
[----:B------:R-:W-:Y:S01]  /*7990*/  F2FP.SATFINITE.E4M3.F32.PACK_AB_MERGE_C R17, RZ, R20, RZ ;  /* 0x00000014ff11723e */ /* 0x000fe200048070ff */
[----:B------:R-:W-:Y:S01]  /*79a0*/  @!P4 STG.E.U8 desc[UR20][R10.64+0x10], R105 ;  /* 0x000010690a00c986 */ /* 0x000fe2000c101114 */
[----:B0-----:R-:W-:-:S02]  /*79b0*/  F2FP.SATFINITE.E4M3.F32.PACK_AB_MERGE_C R7, RZ, R102, RZ ;  /* 0x00000066ff07723e */ /* 0x001fc400048070ff */
[C---:B------:R-:W-:Y:S02]  /*79c0*/  ISETP.LT.OR P4, PT, R33.reuse, 0x19, !P1 ;  /* 0x000000192100780c */ /* 0x040fe40004f81670 */
[----:B-1----:R-:W-:Y:S01]  /*79d0*/  F2FP.SATFINITE.E4M3.F32.PACK_AB_MERGE_C R15, RZ, R98, RZ ;  /* 0x00000062ff0f723e */ /* 0x002fe200048070ff */
[----:B------:R0:W-:Y:S01]  /*79e0*/  @!P6 STG.E.U8 desc[UR20][R10.64+0x11], R7 ;  /* 0x000011070a00e986 */ /* 0x0001e2000c101114 */
[----:B------:R-:W-:-:S03]  /*79f0*/  ISETP.LT.OR P6, PT, R33, 0x1a, !P1 ;  /* 0x0000001a2100780c */ /* 0x000fc60004fc1670 */
[----:B------:R1:W-:Y:S01]  /*7a00*/  @!P2 STG.E.U8 desc[UR20][R12.64+0x19], R15 ;  /* 0x0000190f0c00a986 */ /* 0x0003e2000c101114 */
[----:B------:R-:W-:-:S03]  /*7a10*/  ISETP.LT.OR P2, PT, R33, 0x22, !P0 ;  /* 0x000000222100780c */ /* 0x000fc60004741670 */
[----:B------:R-:W-:Y:S01]  /*7a20*/  @!P5 STG.E.U8 desc[UR20][R12.64+0x18], R103 ;  /* 0x000018670c00d986 */ /* 0x000fe2000c101114 */
[C---:B------:R-:W-:Y:S02]  /*7a30*/  ISETP.LT.OR P5, PT, R33.reuse, 0x21, !P0 ;  /* 0x000000212100780c */ /* 0x040fe400047a1670 */
[----:B0-----:R-:W-:Y:S01]  /*7a40*/  F2FP.SATFINITE.E4M3.F32.PACK_AB_MERGE_C R7, RZ, R96, RZ ;  /* 0x00000060ff07723e */ /* 0x001fe200048070ff */
[----:B------:R-:W-:Y:S01]  /*7a50*/  @!P4 STG.E.U8 desc[UR20][R10.64+0x18], R101 ;  /* 0x000018650a00c986 */ /* 0x000fe2000c101114 */
        /* <DEDUP_REMOVED lines=25> */
[C---:B------:R-:W-:Y:S02]  /*7bf0*/  ISETP.LT.OR P2, PT, R33.reuse, 0x39, !P0 ;  /* 0x000000392100780c */ /* 0x040fe40004741670 */
[C---:B------:R-:W-:Y:S01]  /*7c00*/  ISETP.LT.OR P0, PT, R33.reuse, 0x3a, !P0 ;  /* 0x0000003a2100780c */ /* 0x040fe20004701670 */
[----:B------:R1:W-:Y:S01]  /*7c10*/  @!P5 STG.E.U8 desc[UR20][R12.64+0x30], R91 ;  /* 0x0000305b0c00d986 */ /* 0x0003e2000c101114 */
[C---:B------:R-:W-:Y:S02]  /*7c20*/  ISETP.LT.OR P5, PT, R33.reuse, 0x39, !P1 ;  /* 0x000000392100780c */ /* 0x040fe40004fa1670 */
[----:B------:R-:W-:Y:S01]  /*7c30*/  ISETP.LT.OR P1, PT, R33, 0x3a, !P1 ;  /* 0x0000003a2100780c */ /* 0x000fe20004f21670 */
[----:B------:R1:W-:Y:S01]  /*7c40*/  @!P4 STG.E.U8 desc[UR20][R10.64+0x30], R89 ;  /* 0x000030590a00c986 */ /* 0x0003e2000c101114 */
[----:B0-----:R-:W-:-:S05]  /*7c50*/  F2FP.SATFINITE.E4M3.F32.PACK_AB_MERGE_C R7, RZ, R22, RZ ;  /* 0x00000016ff07723e */ /* 0x001fca00048070ff */
[----:B------:R1:W-:Y:S04]  /*7c60*/  @!P6 STG.E.U8 desc[UR20][R10.64+0x31], R7 ;  /* 0x000031070a00e986 */ /* 0x0003e8000c101114 */
[----:B------:R1:W-:Y:S04]  /*7c70*/  @!P2 STG.E.U8 desc[UR20][R12.64+0x38], R19 ;  /* 0x000038130c00a986 */ /* 0x0003e8000c101114 */
[----:B------:R1:W-:Y:S04]  /*7c80*/  @!P0 STG.E.U8 desc[UR20][R12.64+0x39], R15 ;  /* 0x0000390f0c008986 */ /* 0x0003e8000c101114 */
[----:B------:R1:W-:Y:S04]  /*7c90*/  @!P5 STG.E.U8 desc[UR20][R10.64+0x38], R21 ;  /* 0x000038150a00d986 */ /* 0x0003e8000c101114 */
[----:B------:R1:W-:Y:S02]  /*7ca0*/  @!P1 STG.E.U8 desc[UR20][R10.64+0x39], R17 ;  /* 0x000039110a009986 */ /* 0x0003e4000c101114 */
.L_x_167:
[----:B------:R-:W-:Y:S05]  /*7cb0*/  BSYNC B0 ;  /* 0x0000000000007941 */ /* 0x000fea0003800000 */
.L_x_37:
[----:B------:R-:W-:Y:S01]  /*7cc0*/  ULDC UR6, c[0x0][0xc] ;  /* 0x0000030000067ab9 */ /* 0x000fe20000000800 */
[----:B------:R-:W-:Y:S01]  /*7cd0*/  ULDC UR7, c[0x0][0x10] ;  /* 0x0000040000077ab9 */ /* 0x000fe20000000800 */
[----:B01---5:R-:W0:Y:S01]  /*7ce0*/  LDC R7, c[0x0][0x14] ;  /* 0x00000500ff077b82 */ /* 0x023e220000000800 */
[----:B------:R-:W-:Y:S01]  /*7cf0*/  UIMAD.WIDE.U32 UR6, UR6, UR7, URZ ;  /* 0x00000007060672a5 */ /* 0x000fe2000f8e003f */
[----:B------:R-:W-:Y:S01]  /*7d00*/  PRMT R10, RZ, 0x7610, R10 ;  /* 0x00007610ff0a7816 */ /* 0x000fe2000000000a */
[----:B------:R-:W-:-:S04]  /*7d10*/  IMAD.MOV.U32 R11, RZ, RZ, -0x1 ;  /* 0xffffffffff0b7424 */ /* 0x000fc800078e00ff */
[----:B0-----:R-:W-:-:S04]  /*7d20*/  IMAD.WIDE.U32 R2, R7, UR6, R2 ;  /* 0x0000000607027c25 */ /* 0x001fc8000f8e0002 */
[----:B------:R-:W-:Y:S01]  /*7d30*/  IMAD R7, R7, UR7, RZ ;  /* 0x0000000707077c24 */ /* 0x000fe2000f8e02ff */
[----:B------:R-:W-:Y:S02]  /*7d40*/  ULDC.64 UR6, c[0x0][0x650] ;  /* 0x0001940000067ab9 */ /* 0x000fe40000000a00 */
[----:B------:R-:W-:Y:S01]  /*7d50*/  ISETP.GE.U32.AND P0, PT, R2, UR6, PT ;  /* 0x0000000602007c0c */ /* 0x000fe2000bf06070 */
[----:B------:R-:W-:Y:S02]  /*7d60*/  IMAD.IADD R3, R3, 0x1, R7 ;  /* 0x0000000103037824 */ /* 0x000fe400078e0207 */
[----:B------:R-:W-:-:S03]  /*7d70*/  IMAD.MOV.U32 R7, RZ, RZ, -0x1 ;  /* 0xffffffffff077424 */ /* 0x000fc600078e00ff */
[----:B------:R-:W-:-:S13]  /*7d80*/  ISETP.GE.U32.AND.EX P0, PT, R3, UR7, PT, P0 ;  /* 0x0000000703007c0c */ /* 0x000fda000bf06100 */
[----:B------:R-:W-:Y:S05]  /*7d90*/  @P0 BRA `(.L_x_168) ;  /* 0x0000000400600947 */ /* 0x000fea0003800000 */
[----:B------:R-:W0:Y:S01]  /*7da0*/  S2R R22, SR_CTAID.X ;  /* 0x0000000000167919 */ /* 0x000e220000002500 */
[----:B------:R-:W1:Y:S01]  /*7db0*/  LDC.64 R16, c[0x0][0x628] ;  /* 0x00018a00ff107b82 */ /* 0x000e620000000a00 */
[----:B------:R-:W-:Y:S01]  /*7dc0*/  ULDC UR6, c[0x0][0x150] ;  /* 0x0000540000067ab9 */ /* 0x000fe20000000800 */
[----:B--234-:R-:W-:Y:S01]  /*7dd0*/  IMAD.MOV.U32 R14, RZ, RZ, R2 ;  /* 0x000000ffff0e7224 */ /* 0x01cfe200078e0002 */
[----:B------:R-:W2:Y:S01]  /*7de0*/  S2R R24, SR_CTAID.Y ;  /* 0x0000000000187919 */ /* 0x000ea20000002600 */
[----:B------:R-:W-:-:S04]  /*7df0*/  IMAD.MOV.U32 R15, RZ, RZ, R3 ;  /* 0x000000ffff0f7224 */ /* 0x000fc800078e0003 */
[----:B------:R-:W3:Y:S08]  /*7e00*/  LDC R25, c[0x0][0x144] ;  /* 0x00005100ff197b82 */ /* 0x000ef00000000800 */
[----:B------:R-:W4:Y:S08]  /*7e10*/  LDC R18, c[0x0][0x630] ;  /* 0x00018c00ff127b82 */ /* 0x000f300000000800 */
[----:B------:R-:W2:Y:S01]  /*7e20*/  LDC.64 R20, c[0x0][0x620] ;  /* 0x00018800ff147b82 */ /* 0x000ea20000000a00 */
[----:B-1----:R-:W-:-:S04]  /*7e30*/  ISETP.NE.U32.AND P0, PT, R16, RZ, PT ;  /* 0x000000ff1000720c */ /* 0x002fc80003f05070 */
[----:B------:R-:W-:Y:S02]  /*7e40*/  ISETP.NE.AND.EX P0, PT, R17, RZ, PT, P0 ;  /* 0x000000ff1100720c */ /* 0x000fe40003f05300 */
[----:B0-----:R-:W-:-:S05]  /*7e50*/  I2FP.F32.U32 R7, R22 ;  /* 0x0000001600077245 */ /* 0x001fca0000201000 */
[----:B------:R-:W-:-:S04]  /*7e60*/  FMUL R7, R7, UR6 ;  /* 0x0000000607077c20 */ /* 0x000fc80008400000 */
[----:B------:R0:W1:Y:S02]  /*7e70*/  F2I.U32.TRUNC.NTZ R23, R7 ;  /* 0x0000000700177305 */ /* 0x000064000020f000 */
[----:B---34-:R-:W-:Y:S05]  /*7e80*/  @!P0 BRA `(.L_x_169) ;  /* 0x0000000000288947 */ /* 0x018fea0003800000 */
[----:B0-----:R-:W0:Y:S02]  /*7e90*/  LDC R7, c[0x0][0x634] ;  /* 0x00018d00ff077b82 */ /* 0x001e240000000800 */
        /* <DEDUP_REMOVED lines=9> */
.L_x_169:
[-CC-:B------:R-:W-:Y:S01]  /*7f30*/  SHF.R.U64 R19, R14, R18.reuse, R15.reuse ;  /* 0x000000120e137219 */ /* 0x180fe2000000120f */
[----:B------:R-:W3:Y:S01]  /*7f40*/  LDC.64 R30, c[0x0][0x640] ;  /* 0x00019000ff1e7b82 */ /* 0x000ee20000000a00 */
[----:B0-----:R-:W-:Y:S01]  /*7f50*/  SHF.R.U32.HI R7, RZ, R18, R15 ;  /* 0x00000012ff077219 */ /* 0x001fe2000001160f */
[----:B-1----:R-:W-:Y:S01]  /*7f60*/  IMAD.MOV R23, RZ, RZ, -R23 ;  /* 0x000000ffff177224 */ /* 0x002fe200078e0a17 */
[----:B------:R-:W-:Y:S01]  /*7f70*/  IADD3 R13, P0, RZ, -R19, RZ ;  /* 0x80000013ff0d7210 */ /* 0x000fe20007f1e0ff */
[----:B------:R-:W-:Y:S02]  /*7f80*/  ULDC UR6, c[0x0][0x154] ;  /* 0x0000550000067ab9 */ /* 0x000fe40000000800 */
[----:B------:R-:W-:Y:S02]  /*7f90*/  IMAD R25, R25, R23, R22 ;  /* 0x0000001719197224 */ /* 0x000fe400078e0216 */
[----:B------:R-:W0:Y:S01]  /*7fa0*/  LDC R14, c[0x0][0x618] ;  /* 0x00018600ff0e7b82 */ /* 0x000e220000000800 */
[----:B------:R-:W-:-:S02]  /*7fb0*/  IMAD.X R7, RZ, RZ, ~R7, P0 ;  /* 0x000000ffff077224 */ /* 0x000fc400000e0e07 */
[----:B--2---:R-:W-:-:S04]  /*7fc0*/  IMAD.WIDE.U32 R10, R13, R20, R2 ;  /* 0x000000140d0a7225 */ /* 0x004fc800078e0002 */
[----:B------:R-:W-:Y:S01]  /*7fd0*/  IMAD R12, R7, R20, RZ ;  /* 0x00000014070c7224 */ /* 0x000fe200078e02ff */
[----:B------:R-:W1:Y:S03]  /*7fe0*/  LDC R26, c[0x0][0x608] ;  /* 0x00018200ff1a7b82 */ /* 0x000e660000000800 */
[----:B------:R-:W-:Y:S02]  /*7ff0*/  IMAD R7, R13, R21, R12 ;  /* 0x000000150d077224 */ /* 0x000fe400078e020c */
[----:B------:R-:W-:Y:S02]  /*8000*/  IMAD.MOV.U32 R13, RZ, RZ, 0x1 ;  /* 0x00000001ff0d7424 */ /* 0x000fe400078e00ff */
[----:B------:R-:W-:Y:S01]  /*8010*/  IMAD.IADD R7, R11, 0x1, R7 ;  /* 0x000000010b077824 */ /* 0x000fe200078e0207 */
[----:B------:R-:W2:Y:S01]  /*8020*/  LDC R28, c[0x0][0x658] ;  /* 0x00019600ff1c7b82 */ /* 0x000ea20000000800 */
[----:B------:R-:W-:-:S02]  /*8030*/  I2FP.F32.U32 R11, R24 ;  /* 0x00000018000b7245 */ /* 0x000fc40000201000 */
[----:B---3--:R-:W-:-:S03]  /*8040*/  ISETP.NE.U32.AND P0, PT, R30, RZ, PT ;  /* 0x000000ff1e00720c */ /* 0x008fc60003f05070 */
[----:B------:R-:W-:Y:S01]  /*8050*/  FMUL R12, R11, UR6 ;  /* 0x000000060b0c7c20 */ /* 0x000fe20008400000 */
[----:B------:R-:W-:Y:S01]  /*8060*/  ISETP.NE.AND.EX P0, PT, R31, RZ, PT, P0 ;  /* 0x000000ff1f00720c */ /* 0x000fe20003f05300 */
[----:B------:R-:W3:Y:S01]  /*8070*/  LDC R23, c[0x0][0x148] ;  /* 0x00005200ff177b82 */ /* 0x000ee20000000800 */
[-CC-:B0-----:R-:W-:Y:S01]  /*8080*/  SHF.R.U64 R18, R10, R14.reuse, R7.reuse ;  /* 0x0000000e0a127219 */ /* 0x181fe20000001207 */
[----:B------:R0:W4:Y:S01]  /*8090*/  F2I.U32.TRUNC.NTZ R20, R12 ;  /* 0x0000000c00147305 */ /* 0x000122000020f000 */
[----:B------:R-:W-:Y:S01]  /*80a0*/  SHF.R.U32.HI R7, RZ, R14, R7 ;  /* 0x0000000eff077219 */ /* 0x000fe20000011607 */
[----:B------:R-:W-:-:S04]  /*80b0*/  IMAD.MOV.U32 R11, RZ, RZ, -0x1 ;  /* 0xffffffffff0b7424 */ /* 0x000fc800078e00ff */
[----:B------:R-:W0:Y:S01]  /*80c0*/  LDC R22, c[0x0][0x600] ;  /* 0x00018000ff167b82 */ /* 0x000e220000000800 */
[-CC-:B-1----:R-:W-:Y:S02]  /*80d0*/  SHF.R.U64 R16, R18, R26.reuse, R7.reuse ;  /* 0x0000001a12107219 */ /* 0x182fe40000001207 */
[----:B------:R-:W-:-:S05]  /*80e0*/  SHF.R.U32.HI R7, RZ, R26, R7 ;  /* 0x0000001aff077219 */ /* 0x000fca0000011607 */
[----:B------:R-:W1:Y:S01]  /*80f0*/  LDC R29, c[0x0][0x648] ;  /* 0x00019200ff1d7b82 */ /* 0x000e620000000800 */
[-C--:B--2---:R-:W-:Y:S02]  /*8100*/  SHF.L.U32 R10, R11, R28.reuse, RZ ;  /* 0x0000001c0b0a7219 */ /* 0x084fe400000006ff */
[-CC-:B------:R-:W-:Y:S02]  /*8110*/  SHF.R.U64 R21, R16, R28.reuse, R7.reuse ;  /* 0x0000001c10157219 */ /* 0x180fe40000001207 */
[----:B------:R-:W-:Y:S02]  /*8120*/  SHF.R.U32.HI R11, RZ, R28, R7 ;  /* 0x0000001cff0b7219 */ /* 0x000fe40000011607 */
[----:B------:R-:W-:Y:S01]  /*8130*/  LOP3.LUT R27, RZ, R10, RZ, 0x33, !PT ;  /* 0x0000000aff1b7212 */ /* 0x000fe200078e33ff */
[----:B------:R-:W2:Y:S01]  /*8140*/  LDC R33, c[0x0][0x638] ;  /* 0x00018e00ff217b82 */ /* 0x000ea20000000800 */
[----:B------:R-:W-:Y:S01]  /*8150*/  SHF.L.U32 R28, R13, R28, RZ ;  /* 0x0000001c0d1c7219 */ /* 0x000fe200000006ff */
[----:B------:R-:W-:-:S06]  /*8160*/  IMAD.MOV.U32 R10, RZ, RZ, R21 ;  /* 0x000000ffff0a7224 */ /* 0x000fcc00078e0015 */
[----:B------:R-:W0:Y:S01]  /*8170*/  LDC R34, c[0x0][0x610] ;  /* 0x00018400ff227b82 */ /* 0x000e220000000800 */
[----:B----4-:R-:W-:Y:S05]  /*8180*/  @!P0 BRA `(.L_x_170) ;  /* 0x0000000000288947 */ /* 0x010fea0003800000 */
[----:B------:R-:W4:Y:S02]  /*8190*/  LDC R10, c[0x0][0x64c] ;  /* 0x00019300ff0a7b82 */ /* 0x000f240000000800 */
[----:B----4-:R-:W-:-:S05]  /*81a0*/  IADD3 R7, P0, R21, R10, RZ ;  /* 0x0000000a15077210 */ /* 0x010fca0007f1e0ff */
[----:B------:R-:W-:-:S04]  /*81b0*/  IMAD.X R17, RZ, RZ, R11, P0 ;  /* 0x000000ffff117224 */ /* 0x000fc800000e060b */
[----:B------:R-:W-:-:S04]  /*81c0*/  IMAD.WIDE.U32 R10, R17, R30, RZ ;  /* 0x0000001e110a7225 */ /* 0x000fc800078e00ff */
[----:B0-----:R-:W-:-:S04]  /*81d0*/  IMAD.WIDE.U32 R12, P0, R7, R31, R10 ;  /* 0x0000001f070c7225 */ /* 0x001fc8000780000a */
[----:B------:R-:W-:-:S04]  /*81e0*/  IMAD.WIDE.U32 R10, R7, R30, RZ ;  /* 0x0000001e070a7225 */ /* 0x000fc800078e00ff */
[----:B------:R-:W-:Y:S01]  /*81f0*/  IMAD.X R15, RZ, RZ, RZ, P0 ;  /* 0x000000ffff0f7224 */ /* 0x000fe200000e06ff */
[----:B------:R-:W-:Y:S01]  /*8200*/  IADD3 RZ, P0, R11, R12, RZ ;  /* 0x0000000c0bff7210 */ /* 0x000fe20007f1e0ff */
[----:B------:R-:W-:-:S04]  /*8210*/  IMAD.MOV.U32 R14, RZ, RZ, R13 ;  /* 0x000000ffff0e7224 */ /* 0x000fc800078e000d */
[----:B------:R-:W-:-:S08]  /*8220*/  IMAD.WIDE.U32.X R10, R17, R31, R14, P0 ;  /* 0x0000001f110a7225 */ /* 0x000fd000000e040e */
.L_x_170:
[----:B-1----:R-:W-:Y:S01]  /*8230*/  SHF.R.U64 R7, R10, R29, R11 ;  /* 0x0000001d0a077219 */ /* 0x002fe2000000120b */
[----:B0-----:R-:W-:Y:S01]  /*8240*/  VIADD R11, R22, 0xffffffff ;  /* 0xffffffff160b7836 */ /* 0x001fe20000000000 */
[----:B------:R-:W-:Y:S01]  /*8250*/  LOP3.LUT R32, R16, R27, RZ, 0xc0, !PT ;  /* 0x0000001b10207212 */ /* 0x000fe200078ec0ff */
[----:B------:R-:W-:Y:S02]  /*8260*/  IMAD.MOV R20, RZ, RZ, -R20 ;  /* 0x000000ffff147224 */ /* 0x000fe400078e0a14 */
[----:B------:R-:W-:Y:S01]  /*8270*/  IMAD.MOV R10, RZ, RZ, -R7 ;  /* 0x000000ffff0a7224 */ /* 0x000fe200078e0a07 */
[----:B------:R-:W-:Y:S01]  /*8280*/  LOP3.LUT R18, R18, R11, RZ, 0xc0, !PT ;  /* 0x0000000b12127212 */ /* 0x000fe200078ec0ff */
[----:B------:R-:W-:Y:S02]  /*8290*/  IMAD R32, R28, R7, R32 ;  /* 0x000000071c207224 */ /* 0x000fe400078e0220 */
[----:B---3--:R-:W-:Y:S02]  /*82a0*/  @P3 IMAD R25, R23, R20, R24 ;  /* 0x0000001417193224 */ /* 0x008fe400078e0218 */
[----:B--2---:R-:W-:-:S02]  /*82b0*/  IMAD R7, R10, R33, R21 ;  /* 0x000000210a077224 */ /* 0x004fc400078e0215 */
[----:B------:R-:W-:Y:S02]  /*82c0*/  IMAD R32, R32, R34, R25 ;  /* 0x0000002220207224 */ /* 0x000fe400078e0219 */
[----:B------:R-:W-:Y:S02]  /*82d0*/  IMAD R7, R7, R22, R18 ;  /* 0x0000001607077224 */ /* 0x000fe400078e0212 */
[----:B------:R-:W-:-:S03]  /*82e0*/  IMAD.MOV.U32 R10, RZ, RZ, 0x1 ;  /* 0x00000001ff0a7424 */ /* 0x000fc600078e00ff */
[----:B------:R-:W-:Y:S02]  /*82f0*/  SEL R11, R7, R32, !P3 ;  /* 0x00000020070b7207 */ /* 0x000fe40005800000 */
[----:B------:R-:W-:Y:S01]  /*8300*/  SEL R32, R32, R7, !P3 ;  /* 0x0000000720207207 */ /* 0x000fe20005800000 */
[----:B------:R-:W-:-:S07]  /*8310*/  IMAD.MOV.U32 R7, RZ, RZ, R19 ;  /* 0x000000ffff077224 */ /* 0x000fce00078e0013 */
.L_x_168:
[----:B------:R-:W-:Y:S01]  /*8320*/  LOP3.LUT P0, RZ, R10, 0xff, RZ, 0xc0, !PT ;  /* 0x000000ff0aff7812 */ /* 0x000fe2000780c0ff */
[----:B------:R-:W-:-:S12]  /*8330*/  IMAD.MOV.U32 R10, RZ, RZ, R32 ;  /* 0x000000ffff0a7224 */ /* 0x000fd800078e0020 */
[----:B------:R-:W-:Y:S05]  /*8340*/  @P0 BRA `(.L_x_171) ;  /* 0xffffff8c00a80947 */ /* 0x000fea000383ffff */
[----:B------:R-:W-:Y:S05]  /*8350*/  EXIT ;  /* 0x000000000000794d */ /* 0x000fea0003800000 */
.L_x_7:
[----:B0-----:R-:W-:Y:S01]  /*8360*/  ULDC.64 UR4, c[0x0][0x650] ;  /* 0x0001940000047ab9 */ /* 0x001fe20000000a00 */
        /* <DEDUP_REMOVED lines=25> */
.L_x_173:
[----:B------:R-:W0:Y:S01]  /*8500*/  LDC.64 R28, c[0x0][0x640] ;  /* 0x00019000ff1c7b82 */ /* 0x000e220000000a00 */
[-CC-:B------:R-:W-:Y:S01]  /*8510*/  SHF.R.U64 R21, R16, R6.reuse, R17.reuse ;  /* 0x0000000610157219 */ /* 0x180fe20000001211 */
[----:B------:R-:W-:Y:S01]  /*8520*/  IMAD.MOV.U32 R31, RZ, RZ, 0x1 ;  /* 0x00000001ff1f7424 */ /* 0x000fe200078e00ff */
[----:B------:R-:W-:Y:S02]  /*8530*/  SHF.R.U32.HI R5, RZ, R6, R17 ;  /* 0x00000006ff057219 */ /* 0x000fe40000011611 */
        /* <DEDUP_REMOVED lines=9> */
[----:B0-----:R-:W-:Y:S01]  /*85d0*/  ISETP.NE.U32.AND P0, PT, R28, RZ, PT ;  /* 0x000000ff1c00720c */ /* 0x001fe20003f05070 */
[----:B------:R-:W-:-:S03]  /*85e0*/  IMAD.MOV.U32 R11, RZ, RZ, -0x1 ;  /* 0xffffffffff0b7424 */ /* 0x000fc600078e00ff */
[----:B------:R-:W-:Y:S02]  /*85f0*/  ISETP.NE.AND.EX P0, PT, R29, RZ, PT, P0 ;  /* 0x000000ff1d00720c */ /* 0x000fe40003f05300 */
[----:B------:R-:W0:Y:S01]  /*8600*/  LDC R24, c[0x0][0x600] ;  /* 0x00018000ff187b82 */ /* 0x000e220000000800 */
[-CC-:B-1----:R-:W-:Y:S02]  /*8610*/  SHF.R.U64 R18, R10, R14.reuse, R5.reuse ;  /* 0x0000000e0a127219 */ /* 0x182fe40000001205 */
[----:B------:R-:W-:-:S05]  /*8620*/  SHF.R.U32.HI R5, RZ, R14, R5 ;  /* 0x0000000eff057219 */ /* 0x000fca0000011605 */
        /* <DEDUP_REMOVED lines=21> */
.L_x_174:
[----:B-1----:R-:W-:Y:S01]  /*8780*/  SHF.R.U64 R6, R10, R25, R11 ;  /* 0x000000190a067219 */ /* 0x002fe2000000120b */
[----:B0-----:R-:W-:Y:S01]  /*8790*/  VIADD R11, R24, 0xffffffff ;  /* 0xffffffff180b7836 */ /* 0x001fe20000000000 */
[----:B------:R-:W-:Y:S01]  /*87a0*/  SHF.L.U32 R9, R31, R26, RZ ;  /* 0x0000001a1f097219 */ /* 0x000fe200000006ff */
[----:B------:R-:W-:Y:S01]  /*87b0*/  @P3 IMAD R12, R13, R20, R8 ;  /* 0x000000140d0c3224 */ /* 0x000fe200078e0208 */
[----:B------:R-:W-:Y:S01]  /*87c0*/  LOP3.LUT R5, R22, R33, RZ, 0xc0, !PT ;  /* 0x0000002116057212 */ /* 0x000fe200078ec0ff */
[----:B------:R-:W-:Y:S01]  /*87d0*/  IMAD.MOV R10, RZ, RZ, -R6 ;  /* 0x000000ffff0a7224 */ /* 0x000fe200078e0a06 */
[----:B------:R-:W-:Y:S01]  /*87e0*/  LOP3.LUT R18, R18, R11, RZ, 0xc0, !PT ;  /* 0x0000000b12127212 */ /* 0x000fe200078ec0ff */
[----:B------:R-:W-:Y:S02]  /*87f0*/  IMAD.MOV.U32 R8, RZ, RZ, 0x1 ;  /* 0x00000001ff087424 */ /* 0x000fe400078e00ff */
[----:B------:R-:W-:Y:S02]  /*8800*/  IMAD R9, R9, R6, R5 ;  /* 0x0000000609097224 */ /* 0x000fe400078e0205 */
[----:B--2---:R-:W-:-:S02]  /*8810*/  IMAD R5, R10, R27, R23 ;  /* 0x0000001b0a057224 */ /* 0x004fc400078e0217 */
[----:B---3--:R-:W-:Y:S02]  /*8820*/  IMAD R6, R9, R30, R12 ;  /* 0x0000001e09067224 */ /* 0x008fe400078e020c */
[----:B------:R-:W-:Y:S01]  /*8830*/  IMAD R9, R5, R24, R18 ;  /* 0x0000001805097224 */ /* 0x000fe200078e0212 */
[----:B------:R-:W-:Y:S01]  /*8840*/  PRMT R5, R8, 0x7610, R5 ;  /* 0x0000761008057816 */ /* 0x000fe20000000005 */
[----:B------:R-:W-:-:S03]  /*8850*/  IMAD.MOV.U32 R16, RZ, RZ, R21 ;  /* 0x000000ffff107224 */ /* 0x000fc600078e0015 */
[----:B------:R-:W-:Y:S02]  /*8860*/  SEL R17, R9, R6, !P3 ;  /* 0x0000000609117207 */ /* 0x000fe40005800000 */
[----:B------:R-:W-:-:S07]  /*8870*/  SEL R6, R6, R9, !P3 ;  /* 0x0000000906067207 */ /* 0x000fce0005800000 */
.L_x_172:
[----:B------:R-:W-:-:S08]  /*8880*/  NOP ;  /* 0x0000000000007918 */ /* 0x000fd00000000000 */
[----:B------:R-:W0:-:S00]  /*8890*/  USETMAXREG.DEALLOC.CTAPOOL 0x28 ;  /* 0x00000028000079c8 */ /* 0x000e0000080e0500 */
[----:B0-----:R-:W-:-:S13]  /*88a0*/  ISETP.NE.AND P0, PT, R7, RZ, PT ;  /* 0x000000ff0700720c */ /* 0x001fda0003f05270 */
[----:B------:R-:W-:Y:S05]  /*88b0*/  @P0 EXIT ;  /* 0x000000000000094d */ /* 0x000fea0003800000 */
[----:B------:R-:W-:Y:S01]  /*88c0*/  LOP3.LUT P0, RZ, R5, 0xff, RZ, 0xc0, !PT ;  /* 0x000000ff05ff7812 */ /* 0x000fe2000780c0ff */
[----:B------:R-:W-:Y:S02]  /*88d0*/  IMAD.MOV.U32 R11, RZ, RZ, 0x1 ;  /* 0x00000001ff0b7424 */ /* 0x000fe400078e00ff */
[----:B------:R-:W-:-:S10]  /*88e0*/  IMAD.MOV.U32 R15, RZ, RZ, RZ ;  /* 0x000000ffff0f7224 */ /* 0x000fd400078e00ff */
[----:B------:R-:W-:Y:S05]  /*88f0*/  @!P0 BRA `(.L_x_175) ;  /* 0x0000000c00748947 */ /* 0x000fea0003800000 */
[----:B------:R-:W0:Y:S01]  /*8900*/  LDC R5, c[0x0][0x28c] ;  /* 0x0000a300ff057b82 */ /* 0x000e220000000800 */
[----:B------:R-:W-:Y:S01]  /*8910*/  ULDC UR5, c[0x0][0x658] ;  /* 0x0001960000057ab9 */ /* 0x000fe20000000800 */
[----:B------:R-:W-:Y:S01]  /*8920*/  UMOV UR11, 0xffffffff ;  /* 0xffffffff000b7882 */ /* 0x000fe20000000000 */
[----:B------:R-:W-:Y:S01]  /*8930*/  UMOV UR16, 0x1 ;  /* 0x0000000100107882 */ /* 0x000fe20000000000 */
[----:B------:R-:W-:Y:S01]  /*8940*/  USHF.L.U32 UR11, UR11, UR5, URZ ;  /* 0x000000050b0b7299 */ /* 0x000fe2000800063f */
[----:B------:R-:W-:Y:S01]  /*8950*/  BSSY B0, `(.L_x_175) ;  /* 0x00000d7000007945 */ /* 0x000fe20003800000 */
[----:B------:R-:W-:Y:S01]  /*8960*/  ULDC UR9, c[0x0][0xc] ;  /* 0x0000030000097ab9 */ /* 0x000fe20000000800 */
[----:B------:R-:W-:Y:S01]  /*8970*/  ULDC UR12, c[0x0][0x10] ;  /* 0x00000400000c7ab9 */ /* 0x000fe20000000800 */
[----:B------:R-:W1:Y:S01]  /*8980*/  S2UR UR8, SR_CgaCtaId ;  /* 0x00000000000879c3 */ /* 0x000e620000008800 */
[----:B------:R-:W-:Y:S01]  /*8990*/  ULOP3.LUT UR13, URZ, UR11, URZ, 0x33, !UPT ;  /* 0x0000000b3f0d7292 */ /* 0x000fe2000f8e333f */
[----:B------:R-:W-:Y:S01]  /*89a0*/  IMAD.MOV.U32 R13, RZ, RZ, 0x1 ;  /* 0x00000001ff0d7424 */ /* 0x000fe200078e00ff */
[----:B------:R-:W-:Y:S01]  /*89b0*/  LOP3.LUT R14, R4, 0x2, RZ, 0xfc, !PT ;  /* 0x00000002040e7812 */ /* 0x000fe200078efcff */
[----:B------:R-:W-:Y:S01]  /*89c0*/  IMAD.MOV.U32 R11, RZ, RZ, 0x1 ;  /* 0x00000001ff0b7424 */ /* 0x000fe200078e00ff */
[----:B------:R-:W-:Y:S01]  /*89d0*/  ULDC UR4, c[0x0][0x600] ;  /* 0x0001800000047ab9 */ /* 0x000fe20000000800 */
[----:B------:R-:W-:Y:S01]  /*89e0*/  IMAD.MOV.U32 R15, RZ, RZ, RZ ;  /* 0x000000ffff0f7224 */ /* 0x000fe200078e00ff */
[----:B------:R-:W-:Y:S01]  /*89f0*/  UMOV UR15, 0x5 ;  /* 0x00000005000f7882 */ /* 0x000fe20000000000 */
[----:B------:R-:W-:-:S02]  /*8a00*/  UIADD3 UR4, UR4, -0x1, URZ ;  /* 0xffffffff04047890 */ /* 0x000fc4000fffe03f */
[----:B------:R-:W-:Y:S01]  /*8a10*/  USHF.L.U32 UR5, UR16, UR5, URZ ;  /* 0x0000000510057299 */ /* 0x000fe2000800063f */
[----:B------:R-:W-:Y:S01]  /*8a20*/  ULDC.64 UR28, c[0x0][0x198] ;  /* 0x00006600001c7ab9 */ /* 0x000fe20000000a00 */
[----:B0-----:R-:W-:-:S05]  /*8a30*/  VIADD R5, R5, 0x7f ;  /* 0x0000007f05057836 */ /* 0x001fca0000000000 */
[----:B------:R-:W-:Y:S01]  /*8a40*/  SHF.R.S32.HI R8, RZ, 0x1f, R5 ;  /* 0x0000001fff087819 */ /* 0x000fe20000011405 */
[----:B-1----:R-:W-:-:S03]  /*8a50*/  ULOP3.LUT UR10, UR8, 0x1, URZ, 0xc0, !UPT ;  /* 0x00000001080a7892 */ /* 0x002fc6000f8ec03f */
[----:B------:R-:W-:Y:S01]  /*8a60*/  LEA.HI R8, R8, R5, RZ, 0x7 ;  /* 0x0000000508087211 */ /* 0x000fe200078f38ff */
[----:B------:R-:W-:Y:S02]  /*8a70*/  USHF.R.U32.HI UR27, URZ, 0x1, UR8 ;  /* 0x000000013f1b7899 */ /* 0x000fe40008011608 */
[----:B------:R-:W-:Y:S01]  /*8a80*/  USHF.L.U32 UR6, UR8, 0x5, URZ ;  /* 0x0000000508067899 */ /* 0x000fe2000800063f */
[----:B------:R-:W-:Y:S01]  /*8a90*/  SHF.R.S32.HI R10, RZ, 0x7, R8 ;  /* 0x00000007ff0a7819 */ /* 0x000fe20000011408 */
[----:B------:R-:W-:Y:S02]  /*8aa0*/  USHF.L.U32 UR7, UR8, 0xc, URZ ;  /* 0x0000000c08077899 */ /* 0x000fe4000800063f */
[----:B------:R-:W-:Y:S02]  /*8ab0*/  ULOP3.LUT UR8, UR8, 0xfffffffe, URZ, 0xc0, !UPT ;  /* 0xfffffffe08087892 */ /* 0x000fe4000f8ec03f */
[----:B------:R-:W-:Y:S01]  /*8ac0*/  UISETP.GT.U32.AND UP0, UPT, UR10, 0xffff, UPT ;  /* 0x0000ffff0a00788c */ /* 0x000fe2000bf04070 */
[----:B------:R-:W-:Y:S01]  /*8ad0*/  VIADD R5, R10, 0x1 ;  /* 0x000000010a057836 */ /* 0x000fe20000000000 */
[----:B------:R-:W-:-:S02]  /*8ae0*/  USHF.L.U32 UR14, UR16, UR8, URZ ;  /* 0x00000008100e7299 */ /* 0x000fc4000800063f */
[----:B------:R-:W-:Y:S02]  /*8af0*/  ULOP3.LUT UR11, UR8, 0x1, URZ, 0xfc, !UPT ;  /* 0x00000001080b7892 */ /* 0x000fe4000f8efc3f */
[----:B------:R-:W-:Y:S02]  /*8b00*/  UIMAD.WIDE.U32 UR8, UR9, UR12, URZ ;  /* 0x0000000c090872a5 */ /* 0x000fe4000f8e003f */
[----:B------:R-:W-:Y:S01]  /*8b10*/  USEL UR10, UR10, 0xffff, !UP0 ;  /* 0x0000ffff0a0a7887 */ /* 0x000fe2000c000000 */
[----:B------:R-:W-:Y:S01]  /*8b20*/  ULDC UR12, c[0x0][0x14] ;  /* 0x00000500000c7ab9 */ /* 0x000fe20000000800 */
[----:B------:R-:W-:Y:S02]  /*8b30*/  USHF.L.U32 UR11, UR16, UR11, URZ ;  /* 0x0000000b100b7299 */ /* 0x000fe4000800063f */
[----:B------:R-:W-:Y:S02]  /*8b40*/  UIMAD.WIDE.U32 UR24, UR8, UR12, URZ ;  /* 0x0000000c081872a5 */ /* 0x000fe4000f8e003f */
[----:B------:R-:W-:-:S02]  /*8b50*/  UIMAD UR21, UR9, UR12, URZ ;  /* 0x0000000c091572a4 */ /* 0x000fc4000f8e023f */
[----:B------:R-:W-:Y:S02]  /*8b60*/  ULOP3.LUT UR10, UR10, 0xffff, URZ, 0xc0, !UPT ;  /* 0x0000ffff0a0a7892 */ /* 0x000fe4000f8ec03f */
[----:B------:R-:W-:Y:S02]  /*8b70*/  ULOP3.LUT UR6, UR6, 0x20, URZ, 0xc0, !UPT ;  /* 0x0000002006067892 */ /* 0x000fe4000f8ec03f */
[----:B------:R-:W-:Y:S02]  /*8b80*/  ULOP3.LUT UR7, UR7, 0x1000, URZ, 0xc0, !UPT ;  /* 0x0000100007077892 */ /* 0x000fe4000f8ec03f */
[----:B------:R-:W-:Y:S02]  /*8b90*/  ULOP3.LUT UR14, UR14, UR11, URZ, 0xfc, !UPT ;  /* 0x0000000b0e0e7292 */ /* 0x000fe4000f8efc3f */
[----:B------:R-:W-:Y:S02]  /*8ba0*/  UIADD3 UR21, UR25, UR21, URZ ;  /* 0x0000001519157290 */ /* 0x000fe4000fffe03f */
[----:B------:R-:W-:-:S12]  /*8bb0*/  USHF.L.U32 UR15, UR15, UR10, URZ ;  /* 0x0000000a0f0f7299 */ /* 0x000fd8000800063f */
.L_x_186:
[----:B------:R-:W-:-:S03]  /*8bc0*/  UMOV UR8, 0xffffffff ;  /* 0xffffffff00087882 */ /* 0x000fc60000000000 */
[----:B------:R-:W-:Y:S05]  /*8bd0*/  BRA.DIV UR8, `(.L_x_176) ;  /* 0x0000000e08d07947 */ /* 0x000fea000b800000 */
[----:B------:R-:W-:-:S13]  /*8be0*/  ELECT P0, URZ, PT ;  /* 0x00000000003f782f */ /* 0x000fda0003800000 */
.L_x_198:
[----:B------:R-:W0:Y:S01]  /*8bf0*/  LDC R7, c[0x0][0x28c] ;  /* 0x0000a300ff077b82 */ /* 0x000e220000000800 */
[----:B------:R-:W-:Y:S01]  /*8c00*/  BSSY B1, `(.L_x_177) ;  /* 0x000003b000017945 */ /* 0x000fe20003800000 */
[----:B0-----:R-:W-:-:S13]  /*8c10*/  ISETP.LT.OR P0, PT, R7, 0x1, !P0 ;  /* 0x000000010700780c */ /* 0x001fda0004701670 */
[----:B------:R-:W-:Y:S05]  /*8c20*/  @P0 BRA `(.L_x_178) ;  /* 0x0000000000e00947 */ /* 0x000fea0003800000 */
[----:B------:R-:W-:Y:S01]  /*8c30*/  LEA R9, R6, UR27, 0x1 ;  /* 0x0000001b06097c11 */ /* 0x000fe2000f8e08ff */
[----:B------:R-:W-:Y:S01]  /*8c40*/  IMAD.MOV.U32 R21, RZ, RZ, RZ ;  /* 0x000000ffff157224 */ /* 0x000fe200078e00ff */
[----:B------:R-:W-:Y:S01]  /*8c50*/  LEA R17, R17, UR6, 0x6 ;  /* 0x0000000611117c11 */ /* 0x000fe2000f8e30ff */
[----:B------:R-:W-:Y:S02]  /*8c60*/  IMAD.MOV.U32 R6, RZ, RZ, R5 ;  /* 0x000000ffff067224 */ /* 0x000fe400078e0005 */
[----:B------:R-:W-:Y:S02]  /*8c70*/  IMAD.MOV.U32 R7, RZ, RZ, R11 ;  /* 0x000000ffff077224 */ /* 0x000fe400078e000b */
[----:B------:R-:W-:Y:S02]  /*8c80*/  IMAD.MOV.U32 R8, RZ, RZ, R15 ;  /* 0x000000ffff087224 */ /* 0x000fe400078e000f */
[----:B------:R-:W-:-:S07]  /*8c90*/  IMAD.SHL.U32 R18, R9, 0x80, RZ ;  /* 0x0000008009127824 */ /* 0x000fce00078e00ff */
.L_x_181:
[----:B------:R-:W0:Y:S01]  /*8ca0*/  S2R R12, SR_CgaCtaId ;  /* 0x00000000000c7919 */ /* 0x000e220000008800 */
[----:B------:R-:W-:Y:S02]  /*8cb0*/  MOV R9, 0x400 ;  /* 0x0000040000097802 */ /* 0x000fe40000000f00 */
[----:B------:R-:W-:Y:S02]  /*8cc0*/  LOP3.LUT P1, RZ, R0, 0x7f, RZ, 0xc0, !PT ;  /* 0x0000007f00ff7812 */ /* 0x000fe4000782c0ff */
[----:B0-----:R-:W-:Y:S02]  /*8cd0*/  LEA R19, R12, R9, 0x18 ;  /* 0x000000090c137211 */ /* 0x001fe400078ec0ff */
[----:B------:R-:W-:-:S09]  /*8ce0*/  SHF.L.U32 R9, R7, 0x1f, RZ ;  /* 0x0000001f07097819 */ /* 0x000fd200000006ff */
[----:B------:R-:W0:Y:S01]  /*8cf0*/  @!P1 LDC R12, c[0x0][0x500] ;  /* 0x00014000ff0c9b82 */ /* 0x000e220000000800 */
[----:B------:R-:W-:-:S04]  /*8d00*/  IMAD R20, R8, 0x8, R19 ;  /* 0x0000000808147824 */ /* 0x000fc800078e0213 */
[----:B------:R-:W1:Y:S02]  /*8d10*/  SYNCS.PHASECHK.TRANS64.TRYWAIT P0, [R20+URZ+0x28], R9 ;  /* 0x00002809140075a7 */ /* 0x000e64000800017f */
[----:B-1----:R-:W-:Y:S05]  /*8d20*/  @!P0 BRA `(.L_x_179) ;  /* 0x0000000c009c8947 */ /* 0x002fea0003800000 */
.L_x_199:
[----:B-1----:R-:W-:Y:S01]  /*8d30*/  PRMT R9, R14, 0x9910, RZ ;  /* 0x000099100e097816 */ /* 0x002fe200000000ff */
[----:B0-----:R0:W-:Y:S03]  /*8d40*/  @!P1 SYNCS.ARRIVE.TRANS64 RZ, [R20+URZ], R12 ;  /* 0x0000000c14ff99a7 */ /* 0x0011e6000800003f */
[----:B------:R-:W-:-:S13]  /*8d50*/  ISETP.NE.AND P0, PT, R9, 0x2, PT ;  /* 0x000000020900780c */ /* 0x000fda0003f05270 */
[----:B0-----:R-:W-:Y:S05]  /*8d60*/  @P0 BRA `(.L_x_180) ;  /* 0x0000000000040947 */ /* 0x001fea0003800000 */
[----:B------:R-:W-:Y:S01]  /*8d70*/  BPT.TRAP 0x1 ;  /* 0x000000040000795c */ /* 0x000fe20000300000 */
.L_x_180:
[----:B------:R-:W-:Y:S01]  /*8d80*/  LEA R9, R8, UR27, 0x1 ;  /* 0x0000001b08097c11 */ /* 0x000fe2000f8e08ff */
[----:B------:R-:W-:Y:S01]  /*8d90*/  VIADD R6, R6, 0xffffffff ;  /* 0xffffffff06067836 */ /* 0x000fe20000000000 */
[----:B------:R-:W-:Y:S01]  /*8da0*/  R2UR UR11, R8 ;  /* 0x00000000080b72ca */ /* 0x000fe200000e0000 */
[----:B------:R-:W-:Y:S01]  /*8db0*/  UIADD3 UR16, UP0, UR28, 0xf0, URZ ;  /* 0x000000f01c107890 */ /* 0x000fe2000ff1e03f */
[----:B------:R-:W-:Y:S01]  /*8dc0*/  R2UR UR22, R19 ;  /* 0x00000000131672ca */ /* 0x000fe200000e0000 */
[----:B------:R-:W-:Y:S01]  /*8dd0*/  IMAD.U32 R9, R9, 0x4000, R19 ;  /* 0x0000400009097824 */ /* 0x000fe200078e0013 */
[----:B------:R-:W-:Y:S01]  /*8de0*/  R2UR UR23, R18 ;  /* 0x00000000121772ca */ /* 0x000fe200000e0000 */
[----:B------:R-:W-:Y:S01]  /*8df0*/  UIADD3 UR32, UP1, UR28, 0x1f0, URZ ;  /* 0x000001f01c207890 */ /* 0x000fe2000ff3e03f */
[----:B------:R-:W-:Y:S01]  /*8e00*/  R2UR UR9, R20 ;  /* 0x00000000140972ca */ /* 0x000fe200000e0000 */
[----:B------:R-:W-:Y:S01]  /*8e10*/  UIADD3.X UR17, URZ, UR29, URZ, UP0, !UPT ;  /* 0x0000001d3f117290 */ /* 0x000fe200087fe43f */
[----:B------:R-:W-:Y:S01]  /*8e20*/  R2UR UR8, R9 ;  /* 0x00000000090872ca */ /* 0x000fe200000e0000 */
[----:B------:R-:W-:Y:S01]  /*8e30*/  UPRMT UR20, URZ, 0x5410, UR15 ;  /* 0x000054103f147896 */ /* 0x000fe2000800000f */
[----:B------:R-:W-:Y:S01]  /*8e40*/  R2UR UR10, R21 ;  /* 0x00000000150a72ca */ /* 0x000fe200000e0000 */
[----:B------:R-:W-:Y:S01]  /*8e50*/  VIADD R8, R8, 0x1 ;  /* 0x0000000108087836 */ /* 0x000fe20000000000 */
[----:B------:R-:W-:Y:S01]  /*8e60*/  R2UR UR12, R16 ;  /* 0x00000000100c72ca */ /* 0x000fe200000e0000 */
[----:B------:R-:W-:Y:S01]  /*8e70*/  ULEA UR11, UR11, UR7, 0xd ;  /* 0x000000070b0b7291 */ /* 0x000fe2000f8e683f */
[----:B------:R-:W-:Y:S01]  /*8e80*/  R2UR UR26, R17 ;  /* 0x00000000111a72ca */ /* 0x000fe200000e0000 */
[----:B------:R-:W-:Y:S01]  /*8e90*/  UPRMT UR30, URZ, 0x5410, UR14 ;  /* 0x000054103f1e7896 */ /* 0x000fe2000800000e */
[----:B------:R-:W-:Y:S01]  /*8ea0*/  ISETP.GT.AND P1, PT, R6, 0x1, PT ;  /* 0x000000010600780c */ /* 0x000fe20003f24270 */
[----:B------:R-:W-:Y:S01]  /*8eb0*/  UIADD3 UR22, UR22, 0x28100, UR11 ;  /* 0x0002810016167890 */ /* 0x000fe2000fffe00b */
[----:B------:R-:W-:Y:S01]  /*8ec0*/  ISETP.NE.AND P0, PT, R8, 0x5, PT ;  /* 0x000000050800780c */ /* 0x000fe20003f05270 */
[----:B------:R-:W-:Y:S01]  /*8ed0*/  UIADD3.X UR33, URZ, UR29, URZ, UP1, !UPT ;  /* 0x0000001d3f217290 */ /* 0x000fe20008ffe43f */
[----:B------:R-:W-:Y:S01]  /*8ee0*/  VIADD R21, R21, 0x80 ;  /* 0x0000008015157836 */ /* 0x000fe20000000000 */
[----:B------:R-:W-:Y:S01]  /*8ef0*/  UIADD3 UR8, UR8, 0x100, URZ ;  /* 0x0000010008087890 */ /* 0x000fe2000fffe03f */
[----:B------:R-:W-:Y:S01]  /*8f00*/  SEL R12, RZ, 0x1, P0 ;  /* 0x00000001ff0c7807 */ /* 0x000fe20000000000 */
[----:B------:R-:W-:Y:S01]  /*8f10*/  UMOV UR18, 0x0 ;  /* 0x0000000000127882 */ /* 0x000fe20000000000 */
[----:B------:R-:W-:Y:S01]  /*8f20*/  UMOV UR19, 0x10000000 ;  /* 0x1000000000137882 */ /* 0x000fe20000000000 */
[----:B------:R-:W-:Y:S01]  /*8f30*/  UMOV UR11, UR23 ;  /* 0x00000017000b7c82 */ /* 0x000fe20008000000 */
[----:B------:R-:W-:-:S02]  /*8f40*/  LOP3.LUT R7, R7, R12, RZ, 0x3c, !PT ;  /* 0x0000000c07077212 */ /* 0x000fc400078e3cff */
[----:B------:R-:W-:Y:S02]  /*8f50*/  SEL R8, R8, RZ, P0 ;  /* 0x000000ff08087207 */ /* 0x000fe40000000000 */
[----:B------:R0:W-:Y:S02]  /*8f60*/  UTMALDG.3D.MULTICAST [UR8], [UR16], UR20, desc[UR18] ;  /* 0x00001208100073b4 */ /* 0x0001e40008011814 */
[----:B0-----:R-:W-:Y:S01]  /*8f70*/  UMOV UR8, UR22 ;  /* 0x0000001600087c82 */ /* 0x001fe20008000000 */
[----:B------:R-:W-:Y:S02]  /*8f80*/  UMOV UR11, UR26 ;  /* 0x0000001a000b7c82 */ /* 0x000fe40008000000 */
[----:B------:R0:W-:Y:S02]  /*8f90*/  UTMALDG.3D.MULTICAST [UR8], [UR32], UR30, desc[UR18] ;  /* 0x00001208200073b4 */ /* 0x0001e4000801181e */
[----:B0-----:R-:W-:Y:S05]  /*8fa0*/  @P1 BRA `(.L_x_181) ;  /* 0xfffffffc003c1947 */ /* 0x001fea000383ffff */
.L_x_178:
[----:B------:R-:W-:Y:S05]  /*8fb0*/  BSYNC B1 ;  /* 0x0000000000017941 */ /* 0x000fea0003800000 */
.L_x_177:
[----:B------:R-:W-:Y:S01]  /*8fc0*/  LOP3.LUT P1, RZ, R13, 0xff, RZ, 0xc0, !PT ;  /* 0x000000ff0dff7812 */ /* 0x000fe2000782c0ff */
[C---:B------:R-:W-:Y:S01]  /*8fd0*/  IMAD.IADD R15, R10.reuse, 0x1, R15 ;  /* 0x000000010a0f7824 */ /* 0x040fe200078e020f */
[----:B------:R-:W-:Y:S01]  /*8fe0*/  ULDC.64 UR8, c[0x0][0x650] ;  /* 0x0001940000087ab9 */ /* 0x000fe20000000a00 */
[C---:B------:R-:W-:Y:S01]  /*8ff0*/  ISETP.GE.U32.AND P2, PT, R10.reuse, 0x5, PT ;  /* 0x000000050a00780c */ /* 0x040fe20003f46070 */
[----:B------:R-:W-:Y:S01]  /*9000*/  BSSY B1, `(.L_x_182) ;  /* 0x0000069000017945 */ /* 0x000fe20003800000 */
[----:B------:R-:W-:Y:S01]  /*9010*/  IMAD.MOV.U32 R17, RZ, RZ, -0x1 ;  /* 0xffffffffff117424 */ /* 0x000fe200078e00ff */
[----:B------:R-:W-:Y:S01]  /*9020*/  ISETP.GT.U32.AND P0, PT, R15, 0x4, PT ;  /* 0x000000040f00780c */ /* 0x000fe20003f04070 */
[----:B------:R-:W-:Y:S01]  /*9030*/  IMAD.MOV.U32 R16, RZ, RZ, -0x1 ;  /* 0xffffffffff107424 */ /* 0x000fe200078e00ff */
[----:B------:R-:W-:Y:S02]  /*9040*/  PRMT R13, RZ, 0x7610, R13 ;  /* 0x00007610ff0d7816 */ /* 0x000fe4000000000d */
[----:B------:R-:W-:-:S03]  /*9050*/  ISETP.LT.U32.AND P0, PT, R10, 0x5, P0 ;  /* 0x000000050a00780c */ /* 0x000fc60000701070 */
[----:B------:R-:W0:Y:S01]  /*9060*/  @P1 S2R R7, SR_CgaCtaId ;  /* 0x0000000000071919 */ /* 0x000e220000008800 */
[----:B------:R-:W-:-:S04]  /*9070*/  @P1 MOV R6, 0x400 ;  /* 0x0000040000061802 */ /* 0x000fc80000000f00 */
[----:B0-----:R-:W-:Y:S01]  /*9080*/  @P1 LEA R8, R7, R6, 0x18 ;  /* 0x0000000607081211 */ /* 0x001fe200078ec0ff */
[----:B------:R-:W-:Y:S01]  /*9090*/  IMAD.WIDE.U32 R6, R15, -0x33333333, RZ ;  /* 0xcccccccd0f067825 */ /* 0x000fe200078e00ff */
[----:B------:R-:W-:Y:S02]  /*90a0*/  SEL R6, RZ, 0x1, !P0 ;  /* 0x00000001ff067807 */ /* 0x000fe40004000000 */
[----:B------:R0:W-:Y:S01]  /*90b0*/  @P1 SYNCS.ARRIVE.TRANS64.A1T0 RZ, [R8+URZ+0x68], RZ ;  /* 0x000068ff08ff19a7 */ /* 0x0001e2000810003f */
[----:B------:R-:W-:Y:S02]  /*90c0*/  IADD3 R2, P1, R2, UR24, RZ ;  /* 0x0000001802027c10 */ /* 0x000fe4000ff3e0ff */
[----:B------:R-:W-:Y:S01]  /*90d0*/  LOP3.LUT R11, R11, R6, RZ, 0x3c, !PT ;  /* 0x000000060b0b7212 */ /* 0x000fe200078e3cff */
[----:B------:R-:W-:Y:S01]  /*90e0*/  IMAD.MOV.U32 R6, RZ, RZ, -0x1 ;  /* 0xffffffffff067424 */ /* 0x000fe200078e00ff */
[----:B------:R-:W-:Y:S02]  /*90f0*/  IADD3.X R3, R3, UR21, RZ, P1, !PT ;  /* 0x0000001503037c10 */ /* 0x000fe40008ffe4ff */
[----:B------:R-:W-:-:S02]  /*9100*/  ISETP.GE.U32.AND P0, PT, R2, UR8, PT ;  /* 0x0000000802007c0c */ /* 0x000fc4000bf06070 */
[----:B0-----:R-:W-:Y:S02]  /*9110*/  SHF.R.U32.HI R8, RZ, 0x2, R7 ;  /* 0x00000002ff087819 */ /* 0x001fe40000011607 */
[----:B------:R-:W-:Y:S02]  /*9120*/  ISETP.GE.U32.AND.EX P0, PT, R3, UR9, PT, P0 ;  /* 0x0000000903007c0c */ /* 0x000fe4000bf06100 */
[----:B------:R-:W-:Y:S01]  /*9130*/  @P2 LOP3.LUT R11, R11, 0x1, R8, 0x78, !PT ;  /* 0x000000010b0b2812 */ /* 0x000fe200078e7808 */
[----:B------:R-:W-:Y:S01]  /*9140*/  IMAD R15, R8, -0x5, R15 ;  /* 0xfffffffb080f7824 */ /* 0x000fe200078e020f */
[----:B------:R-:W-:-:S09]  /*9150*/  PRMT R7, RZ, 0x7610, R7 ;  /* 0x00007610ff077816 */ /* 0x000fd20000000007 */
[----:B------:R-:W-:Y:S05]  /*9160*/  @P0 BRA `(.L_x_183) ;  /* 0x0000000400480947 */ /* 0x000fea0003800000 */
[----:B------:R-:W0:Y:S01]  /*9170*/  S2R R17, SR_CTAID.X ;  /* 0x0000000000117919 */ /* 0x000e220000002500 */
[----:B------:R-:W-:Y:S01]  /*9180*/  ULDC.64 UR8, c[0x0][0x628] ;  /* 0x00018a0000087ab9 */ /* 0x000fe20000000a00 */
[----:B------:R-:W1:Y:S01]  /*9190*/  LDC R18, c[0x0][0x144] ;  /* 0x00005100ff127b82 */ /* 0x000e620000000800 */
[----:B------:R-:W-:Y:S01]  /*91a0*/  ISETP.NE.U32.AND P0, PT, RZ, UR8, PT ;  /* 0x00000008ff007c0c */ /* 0x000fe2000bf05070 */
[----:B------:R-:W2:Y:S01]  /*91b0*/  S2R R12, SR_CTAID.Y ;  /* 0x00000000000c7919 */ /* 0x000ea20000002600 */
[----:B------:R-:W-:Y:S01]  /*91c0*/  ULDC UR10, c[0x0][0x150] ;  /* 0x00005400000a7ab9 */ /* 0x000fe20000000800 */
[----:B------:R-:W-:Y:S01]  /*91d0*/  ULDC UR11, c[0x0][0x630] ;  /* 0x00018c00000b7ab9 */ /* 0x000fe20000000800 */
[----:B------:R-:W-:Y:S01]  /*91e0*/  ISETP.NE.AND.EX P0, PT, RZ, UR9, PT, P0 ;  /* 0x00000009ff007c0c */ /* 0x000fe2000bf05300 */
[----:B------:R-:W-:Y:S01]  /*91f0*/  IMAD.MOV.U32 R6, RZ, RZ, R2 ;  /* 0x000000ffff067224 */ /* 0x000fe200078e0002 */
[----:B0-----:R-:W-:-:S05]  /*9200*/  I2FP.F32.U32 R7, R17 ;  /* 0x0000001100077245 */ /* 0x001fca0000201000 */
[----:B------:R-:W-:Y:S01]  /*9210*/  FMUL R20, R7, UR10 ;  /* 0x0000000a07147c20 */ /* 0x000fe20008400000 */
[----:B------:R-:W-:-:S05]  /*9220*/  IMAD.MOV.U32 R7, RZ, RZ, R3 ;  /* 0x000000ffff077224 */ /* 0x000fca00078e0003 */
[----:B--2---:R-:W-:Y:S05]  /*9230*/  @!P0 BRA `(.L_x_184) ;  /* 0x0000000000288947 */ /* 0x004fea0003800000 */
[----:B------:R-:W-:Y:S02]  /*9240*/  ULDC UR10, c[0x0][0x634] ;  /* 0x00018d00000a7ab9 */ /* 0x000fe40000000800 */
[----:B------:R-:W-:-:S05]  /*9250*/  IADD3 R7, P0, R2, UR10, RZ ;  /* 0x0000000a02077c10 */ /* 0x000fca000ff1e0ff */
[----:B------:R-:W-:-:S04]  /*9260*/  IMAD.X R19, RZ, RZ, R3, P0 ;  /* 0x000000ffff137224 */ /* 0x000fc800000e0603 */
[----:B------:R-:W-:-:S04]  /*9270*/  IMAD.WIDE.U32 R8, R19, UR8, RZ ;  /* 0x0000000813087c25 */ /* 0x000fc8000f8e00ff */
[----:B------:R-:W-:-:S04]  /*9280*/  IMAD.WIDE.U32 R8, P0, R7, UR9, R8 ;  /* 0x0000000907087c25 */ /* 0x000fc8000f800008 */
[----:B------:R-:W-:-:S04]  /*9290*/  IMAD.WIDE.U32 R6, R7, UR8, RZ ;  /* 0x0000000807067c25 */ /* 0x000fc8000f8e00ff */
[----:B------:R-:W-:Y:S01]  /*92a0*/  IMAD.MOV.U32 R6, RZ, RZ, R9 ;  /* 0x000000ffff067224 */ /* 0x000fe200078e0009 */
[----:B------:R-:W-:Y:S01]  /*92b0*/  IADD3 RZ, P1, R7, R8, RZ ;  /* 0x0000000807ff7210 */ /* 0x000fe20007f3e0ff */
[----:B------:R-:W-:-:S04]  /*92c0*/  IMAD.X R7, RZ, RZ, RZ, P0 ;  /* 0x000000ffff077224 */ /* 0x000fc800000e06ff */
[----:B------:R-:W-:-:S08]  /*92d0*/  IMAD.WIDE.U32.X R6, R19, UR9, R6, P1 ;  /* 0x0000000913067c25 */ /* 0x000fd000088e0406 */
.L_x_184:
[--C-:B------:R-:W-:Y:S01]  /*92e0*/  SHF.R.U64 R16, R6, UR11, R7.reuse ;  /* 0x0000000b06107c19 */ /* 0x100fe20008001207 */
[----:B------:R-:W0:Y:S01]  /*92f0*/  F2I.U32.TRUNC.NTZ R20, R20 ;  /* 0x0000001400147305 */ /* 0x000e22000020f000 */
[----:B------:R-:W-:Y:S01]  /*9300*/  SHF.R.U32.HI R6, RZ, UR11, R7 ;  /* 0x0000000bff067c19 */ /* 0x000fe20008011607 */
[----:B------:R-:W-:Y:S01]  /*9310*/  ULDC.64 UR8, c[0x0][0x620] ;  /* 0x0001880000087ab9 */ /* 0x000fe20000000a00 */
[----:B------:R-:W-:Y:S01]  /*9320*/  IADD3 R9, P0, RZ, -R16, RZ ;  /* 0x80000010ff097210 */ /* 0x000fe20007f1e0ff */
[----:B------:R-:W-:Y:S01]  /*9330*/  ULDC.64 UR10, c[0x0][0x640] ;  /* 0x00019000000a7ab9 */ /* 0x000fe20000000a00 */
[----:B------:R-:W2:Y:S03]  /*9340*/  LDC R21, c[0x0][0x148] ;  /* 0x00005200ff157b82 */ /* 0x000ea60000000800 */
[----:B------:R-:W-:Y:S01]  /*9350*/  IMAD.X R6, RZ, RZ, ~R6, P0 ;  /* 0x000000ffff067224 */ /* 0x000fe200000e0e06 */
[----:B------:R-:W-:-:S03]  /*9360*/  ISETP.NE.U32.AND P0, PT, RZ, UR10, PT ;  /* 0x0000000aff007c0c */ /* 0x000fc6000bf05070 */
[----:B------:R-:W-:Y:S01]  /*9370*/  IMAD R8, R6, UR8, RZ ;  /* 0x0000000806087c24 */ /* 0x000fe2000f8e02ff */
[----:B------:R-:W-:Y:S01]  /*9380*/  ISETP.NE.AND.EX P0, PT, RZ, UR11, PT, P0 ;  /* 0x0000000bff007c0c */ /* 0x000fe2000bf05300 */
[----:B------:R-:W-:Y:S01]  /*9390*/  IMAD.WIDE.U32 R6, R9, UR8, R2 ;  /* 0x0000000809067c25 */ /* 0x000fe2000f8e0002 */
[----:B------:R-:W-:-:S03]  /*93a0*/  ULDC UR8, c[0x0][0x618] ;  /* 0x0001860000087ab9 */ /* 0x000fc60000000800 */
[----:B------:R-:W-:Y:S01]  /*93b0*/  IMAD R9, R9, UR9, R8 ;  /* 0x0000000909097c24 */ /* 0x000fe2000f8e0208 */
[----:B------:R-:W-:Y:S01]  /*93c0*/  ULDC UR9, c[0x0][0x154] ;  /* 0x0000550000097ab9 */ /* 0x000fe20000000800 */
[----:B0-----:R-:W-:Y:S02]  /*93d0*/  IMAD.MOV R8, RZ, RZ, -R20 ;  /* 0x000000ffff087224 */ /* 0x001fe400078e0a14 */
[----:B------:R-:W-:Y:S02]  /*93e0*/  IMAD.IADD R7, R7, 0x1, R9 ;  /* 0x0000000107077824 */ /* 0x000fe400078e0209 */
[----:B-1----:R-:W-:Y:S01]  /*93f0*/  IMAD R17, R18, R8, R17 ;  /* 0x0000000812117224 */ /* 0x002fe200078e0211 */
[----:B------:R-:W-:Y:S02]  /*9400*/  I2FP.F32.U32 R8, R12 ;  /* 0x0000000c00087245 */ /* 0x000fe40000201000 */
[--C-:B------:R-:W-:Y:S02]  /*9410*/  SHF.R.U64 R18, R6, UR8, R7.reuse ;  /* 0x0000000806127c19 */ /* 0x100fe40008001207 */
[----:B------:R-:W-:Y:S01]  /*9420*/  SHF.R.U32.HI R7, RZ, UR8, R7 ;  /* 0x00000008ff077c19 */ /* 0x000fe20008011607 */
[----:B------:R-:W-:Y:S01]  /*9430*/  FMUL R8, R8, UR9 ;  /* 0x0000000908087c20 */ /* 0x000fe20008400000 */
[----:B------:R-:W-:-:S02]  /*9440*/  ULDC UR8, c[0x0][0x608] ;  /* 0x0001820000087ab9 */ /* 0x000fc40000000800 */
[--C-:B------:R-:W-:Y:S01]  /*9450*/  SHF.R.U64 R20, R18, UR8, R7.reuse ;  /* 0x0000000812147c19 */ /* 0x100fe20008001207 */
[----:B------:R0:W1:Y:S01]  /*9460*/  F2I.U32.TRUNC.NTZ R22, R8 ;  /* 0x0000000800167305 */ /* 0x000062000020f000 */
[----:B------:R-:W-:Y:S01]  /*9470*/  SHF.R.U32.HI R7, RZ, UR8, R7 ;  /* 0x00000008ff077c19 */ /* 0x000fe20008011607 */
[----:B------:R-:W-:-:S03]  /*9480*/  ULDC UR8, c[0x0][0x658] ;  /* 0x0001960000087ab9 */ /* 0x000fc60000000800 */
[--C-:B------:R-:W-:Y:S02]  /*9490*/  SHF.R.U64 R19, R20, UR8, R7.reuse ;  /* 0x0000000814137c19 */ /* 0x100fe40008001207 */
[----:B------:R-:W-:-:S03]  /*94a0*/  SHF.R.U32.HI R23, RZ, UR8, R7 ;  /* 0x00000008ff177c19 */ /* 0x000fc60008011607 */
[----:B------:R-:W-:Y:S02]  /*94b0*/  IMAD.MOV.U32 R6, RZ, RZ, R19 ;  /* 0x000000ffff067224 */ /* 0x000fe400078e0013 */
[----:B------:R-:W-:Y:S01]  /*94c0*/  IMAD.MOV.U32 R7, RZ, RZ, R23 ;  /* 0x000000ffff077224 */ /* 0x000fe200078e0017 */
[----:B0-----:R-:W-:Y:S06]  /*94d0*/  @!P0 BRA `(.L_x_185) ;  /* 0x0000000000288947 */ /* 0x001fec0003800000 */
        /* <DEDUP_REMOVED lines=10> */
.L_x_185:
[----:B------:R-:W-:Y:S01]  /*9580*/  ULDC UR8, c[0x0][0x648] ;  /* 0x0001920000087ab9 */ /* 0x000fe20000000800 */
[----:B-1----:R-:W-:Y:S01]  /*9590*/  IMAD.MOV R22, RZ, RZ, -R22 ;  /* 0x000000ffff167224 */ /* 0x002fe200078e0a16 */
[----:B------:R-:W-:Y:S01]  /*95a0*/  SHF.R.U64 R7, R6, UR8, R7 ;  /* 0x0000000806077c19 */ /* 0x000fe20008001207 */
[----:B------:R-:W-:Y:S01]  /*95b0*/  ULDC UR8, c[0x0][0x638] ;  /* 0x00018e0000087ab9 */ /* 0x000fe20000000800 */
[----:B------:R-:W-:Y:S01]  /*95c0*/  LOP3.LUT R6, R20, UR13, RZ, 0xc0, !PT ;  /* 0x0000000d14067c12 */ /* 0x000fe2000f8ec0ff */
[----:B--2---:R-:W-:Y:S01]  /*95d0*/  @P3 IMAD R17, R21, R22, R12 ;  /* 0x0000001615113224 */ /* 0x004fe200078e020c */
[----:B------:R-:W-:Y:S01]  /*95e0*/  LOP3.LUT R18, R18, UR4, RZ, 0xc0, !PT ;  /* 0x0000000412127c12 */ /* 0x000fe2000f8ec0ff */
[----:B------:R-:W-:Y:S01]  /*95f0*/  IMAD.MOV R8, RZ, RZ, -R7 ;  /* 0x000000ffff087224 */ /* 0x000fe200078e0a07 */
[----:B------:R-:W-:Y:S01]  /*9600*/  ULDC UR9, c[0x0][0x610] ;  /* 0x0001840000097ab9 */ /* 0x000fe20000000800 */
[----:B------:R-:W-:Y:S02]  /*9610*/  IMAD R6, R7, UR5, R6 ;  /* 0x0000000507067c24 */ /* 0x000fe4000f8e0206 */
[----:B------:R-:W-:Y:S01]  /*9620*/  IMAD R19, R8, UR8, R19 ;  /* 0x0000000808137c24 */ /* 0x000fe2000f8e0213 */
[----:B------:R-:W-:Y:S01]  /*9630*/  ULDC UR8, c[0x0][0x600] ;  /* 0x0001800000087ab9 */ /* 0x000fe20000000800 */
[----:B------:R-:W-:-:S02]  /*9640*/  IMAD R6, R6, UR9, R17 ;  /* 0x0000000906067c24 */ /* 0x000fc4000f8e0211 */
[----:B------:R-:W-:Y:S02]  /*9650*/  IMAD R19, R19, UR8, R18 ;  /* 0x0000000813137c24 */ /* 0x000fe4000f8e0212 */
[----:B------:R-:W-:-:S03]  /*9660*/  IMAD.MOV.U32 R7, RZ, RZ, 0x1 ;  /* 0x00000001ff077424 */ /* 0x000fc600078e00ff */
[----:B------:R-:W-:Y:S02]  /*9670*/  SEL R17, R19, R6, !P3 ;  /* 0x0000000613117207 */ /* 0x000fe40005800000 */
[----:B------:R-:W-:-:S07]  /*9680*/  SEL R6, R6, R19, !P3 ;  /* 0x0000001306067207 */ /* 0x000fce0005800000 */
.L_x_183:
[----:B------:R-:W-:Y:S05]  /*9690*/  BSYNC B1 ;  /* 0x0000000000017941 */ /* 0x000fea0003800000 */
.L_x_182:
[----:B------:R-:W-:-:S13]  /*96a0*/  LOP3.LUT P0, RZ, R7, 0xff, RZ, 0xc0, !PT ;  /* 0x000000ff07ff7812 */ /* 0x000fda000780c0ff */
[----:B------:R-:W-:Y:S05]  /*96b0*/  @P0 BRA `(.L_x_186) ;  /* 0xfffffff400400947 */ /* 0x000fea000383ffff */
[----:B------:R-:W-:Y:S05]  /*96c0*/  BSYNC B0 ;  /* 0x0000000000007941 */ /* 0x000fea0003800000 */
.L_x_175:
[----:B------:R-:W-:-:S03]  /*96d0*/  UMOV UR8, 0xffffffff ;  /* 0xffffffff00087882 */ /* 0x000fc60000000000 */
[----:B------:R-:W-:Y:S05]  /*96e0*/  BRA.DIV UR8, `(.L_x_187) ;  /* 0x0000000608407947 */ /* 0x000fea000b800000 */
[----:B------:R-:W-:-:S13]  /*96f0*/  ELECT P0, URZ, PT ;  /* 0x00000000003f782f */ /* 0x000fda0003800000 */
.L_x_202:
[----:B------:R-:W-:Y:S04]  /*9700*/  BSSY B0, `(.L_x_188) ;  /* 0x0000034000007945 */ /* 0x000fe80003800000 */
[----:B------:R-:W-:Y:S05]  /*9710*/  @!P0 BRA `(.L_x_189) ;  /* 0x0000000000c88947 */ /* 0x000fea0003800000 */
[----:B------:R-:W-:-:S04]  /*9720*/  LOP3.LUT R4, R4, 0x2, RZ, 0xfc, !PT ;  /* 0x0000000204047812 */ /* 0x000fc800078efcff */
[----:B------:R-:W-:-:S13]  /*9730*/  ISETP.NE.AND P0, PT, R4, 0x3, PT ;  /* 0x000000030400780c */ /* 0x000fda0003f05270 */
[----:B------:R-:W-:Y:S05]  /*9740*/  @!P0 BRA `(.L_x_190) ;  /* 0x0000000000048947 */ /* 0x000fea0003800000 */
[----:B------:R-:W-:Y:S01]  /*9750*/  BPT.TRAP 0x1 ;  /* 0x000000040000795c */ /* 0x000fe20000300000 */
.L_x_190:
[----:B------:R-:W0:Y:S01]  /*9760*/  S2R R3, SR_CgaCtaId ;  /* 0x0000000000037919 */ /* 0x000e220000008800 */
[----:B------:R-:W-:-:S04]  /*9770*/  MOV R0, 0x400 ;  /* 0x0000040000007802 */ /* 0x000fc80000000f00 */
[----:B0-----:R-:W-:Y:S02]  /*9780*/  LEA R0, R3, R0, 0x18 ;  /* 0x0000000003007211 */ /* 0x001fe400078ec0ff */
[----:B------:R-:W-:-:S03]  /*9790*/  SHF.L.U32 R3, R11, 0x1f, RZ ;  /* 0x0000001f0b037819 */ /* 0x000fc600000006ff */
[----:B------:R-:W-:-:S04]  /*97a0*/  VIADD R0, R0, 0x28 ;  /* 0x0000002800007836 */ /* 0x000fc80000000000 */
[C---:B------:R-:W-:Y:S02]  /*97b0*/  IMAD R6, R15.reuse, 0x8, R0 ;  /* 0x000000080f067824 */ /* 0x040fe400078e0200 */
[----:B------:R-:W-:Y:S02]  /*97c0*/  VIADD R15, R15, 0x1 ;  /* 0x000000010f0f7836 */ /* 0x000fe40000000000 */
[----:B------:R-:W0:Y:S03]  /*97d0*/  SYNCS.PHASECHK.TRANS64.TRYWAIT P0, [R6+URZ], R3 ;  /* 0x00000003060075a7 */ /* 0x000e26000800017f */
[----:B------:R-:W-:-:S04]  /*97e0*/  ISETP.NE.AND P1, PT, R15, 0x5, PT ;  /* 0x000000050f00780c */ /* 0x000fc80003f25270 */
[----:B------:R-:W-:Y:S02]  /*97f0*/  SEL R2, RZ, 0x1, P1 ;  /* 0x00000001ff027807 */ /* 0x000fe40000800000 */
[----:B------:R-:W-:Y:S02]  /*9800*/  SEL R15, R15, RZ, P1 ;  /* 0x000000ff0f0f7207 */ /* 0x000fe40000800000 */
[----:B------:R-:W-:-:S03]  /*9810*/  LOP3.LUT R8, R11, R2, RZ, 0x3c, !PT ;  /* 0x000000020b087212 */ /* 0x000fc600078e3cff */
[----:B------:R-:W-:Y:S01]  /*9820*/  IMAD R7, R15, 0x8, R0 ;  /* 0x000000080f077824 */ /* 0x000fe200078e0200 */
[----:B------:R-:W-:Y:S01]  /*9830*/  SHF.L.U32 R4, R8, 0x1f, RZ ;  /* 0x0000001f08047819 */ /* 0x000fe200000006ff */
[----:B0-----:R-:W-:Y:S06]  /*9840*/  @!P0 BRA `(.L_x_191) ;  /* 0x0000000400088947 */ /* 0x001fec0003800000 */
.L_x_203:
[----:B------:R-:W1:Y:S01]  /*9850*/  SYNCS.PHASECHK.TRANS64.TRYWAIT P0, [R7+URZ], R4 ;  /* 0x00000004070075a7 */ /* 0x000e62000800017f */
[----:B------:R-:W-:-:S05]  /*9860*/  VIADD R2, R15, 0x1 ;  /* 0x000000010f027836 */ /* 0x000fca0000000000 */
[----:B------:R-:W-:-:S04]  /*9870*/  ISETP.NE.AND P1, PT, R2, 0x5, PT ;  /* 0x000000050200780c */ /* 0x000fc80003f25270 */
[----:B0-----:R-:W-:Y:S02]  /*9880*/  SEL R3, RZ, 0x1, P1 ;  /* 0x00000001ff037807 */ /* 0x001fe40000800000 */
[----:B------:R-:W-:Y:S02]  /*9890*/  SEL R9, R2, RZ, P1 ;  /* 0x000000ff02097207 */ /* 0x000fe40000800000 */
[----:B------:R-:W-:-:S03]  /*98a0*/  LOP3.LUT R8, R8, R3, RZ, 0x3c, !PT ;  /* 0x0000000308087212 */ /* 0x000fc600078e3cff */
[----:B------:R-:W-:Y:S01]  /*98b0*/  IMAD R10, R9, 0x8, R0 ;  /* 0x00000008090a7824 */ /* 0x000fe200078e0200 */
[----:B------:R-:W-:Y:S01]  /*98c0*/  SHF.L.U32 R5, R8, 0x1f, RZ ;  /* 0x0000001f08057819 */ /* 0x000fe200000006ff */
[----:B-1----:R-:W-:Y:S06]  /*98d0*/  @!P0 BRA `(.L_x_192) ;  /* 0x0000000000f88947 */ /* 0x002fec0003800000 */
.L_x_204:
[----:B------:R-:W1:Y:S01]  /*98e0*/  SYNCS.PHASECHK.TRANS64.TRYWAIT P0, [R10+URZ], R5 ;  /* 0x000000050a0075a7 */ /* 0x000e62000800017f */
[----:B------:R-:W-:-:S05]  /*98f0*/  VIADD R2, R9, 0x1 ;  /* 0x0000000109027836 */ /* 0x000fca0000000000 */
[----:B------:R-:W-:-:S04]  /*9900*/  ISETP.NE.AND P1, PT, R2, 0x5, PT ;  /* 0x000000050200780c */ /* 0x000fc80003f25270 */
[----:B------:R-:W-:Y:S02]  /*9910*/  SEL R3, RZ, 0x1, P1 ;  /* 0x00000001ff037807 */ /* 0x000fe40000800000 */
[----:B0-----:R-:W-:Y:S02]  /*9920*/  SEL R7, R2, RZ, P1 ;  /* 0x000000ff02077207 */ /* 0x001fe40000800000 */
[----:B------:R-:W-:-:S03]  /*9930*/  LOP3.LUT R9, R8, R3, RZ, 0x3c, !PT ;  /* 0x0000000308097212 */ /* 0x000fc600078e3cff */
[----:B------:R-:W-:Y:S01]  /*9940*/  IMAD R11, R7, 0x8, R0 ;  /* 0x00000008070b7824 */ /* 0x000fe200078e0200 */
[----:B------:R-:W-:Y:S01]  /*9950*/  SHF.L.U32 R6, R9, 0x1f, RZ ;  /* 0x0000001f09067819 */ /* 0x000fe200000006ff */
[----:B-1----:R-:W-:Y:S06]  /*9960*/  @!P0 BRA `(.L_x_193) ;  /* 0x0000000000e88947 */ /* 0x002fec0003800000 */
.L_x_205:
[----:B------:R-:W1:Y:S01]  /*9970*/  SYNCS.PHASECHK.TRANS64.TRYWAIT P0, [R11+URZ], R6 ;  /* 0x000000060b0075a7 */ /* 0x000e62000800017f */
[----:B------:R-:W-:-:S05]  /*9980*/  VIADD R2, R7, 0x1 ;  /* 0x0000000107027836 */ /* 0x000fca0000000000 */
[----:B------:R-:W-:-:S04]  /*9990*/  ISETP.NE.AND P1, PT, R2, 0x5, PT ;  /* 0x000000050200780c */ /* 0x000fc80003f25270 */
[----:B------:R-:W-:Y:S02]  /*99a0*/  SEL R4, RZ, 0x1, P1 ;  /* 0x00000001ff047807 */ /* 0x000fe40000800000 */
[----:B------:R-:W-:Y:S02]  /*99b0*/  SEL R3, R2, RZ, P1 ;  /* 0x000000ff02037207 */ /* 0x000fe40000800000 */
[----:B------:R-:W-:Y:S01]  /*99c0*/  LOP3.LUT R4, R9, R4, RZ, 0x3c, !PT ;  /* 0x0000000409047212 */ /* 0x000fe200078e3cff */
[----:B-1----:R-:W-:Y:S06]  /*99d0*/  @!P0 BRA `(.L_x_194) ;  /* 0x0000000000e08947 */ /* 0x002fec0003800000 */
.L_x_206:
[----:B------:R-:W-:Y:S01]  /*99e0*/  IMAD R3, R3, 0x8, R0 ;  /* 0x0000000803037824 */ /* 0x000fe200078e0200 */
[----:B------:R-:W-:-:S07]  /*99f0*/  SHF.L.U32 R0, R4, 0x1f, RZ ;  /* 0x0000001f04007819 */ /* 0x000fce00000006ff */
.L_x_195:
[----:B--2---:R2:W3:Y:S02]  /*9a00*/  SYNCS.PHASECHK.TRANS64.TRYWAIT P0, [R3+URZ], R0 ;  /* 0x00000000030075a7 */ /* 0x0044e4000800017f */
[----:B---3--:R-:W-:Y:S05]  /*9a10*/  @!P0 NANOSLEEP.SYNCS 0x989680 ;  /* 0x009896800000895d */ /* 0x008fea0003900000 */
[----:B------:R-:W3:Y:S02]  /*9a20*/  @!P0 SYNCS.PHASECHK.TRANS64 P0, [R3+URZ], R0 ;  /* 0x00000000030085a7 */ /* 0x000ee4000800007f */
[----:B---3--:R-:W-:Y:S05]  /*9a30*/  @!P0 BRA `(.L_x_195) ;  /* 0xfffffffc00f08947 */ /* 0x008fea000383ffff */
.L_x_189:
[----:B------:R-:W-:Y:S05]  /*9a40*/  BSYNC B0 ;  /* 0x0000000000007941 */ /* 0x000fea0003800000 */
.L_x_188:
[----:B------:R-:W-:Y:S05]  /*9a50*/  EXIT ;  /* 0x000000000000794d */ /* 0x000fea0003800000 */
.L_x_21:
[----:B-1----:R-:W-:-:S04]  /*9a60*/  IMAD.U32 R13, RZ, RZ, UR6 ;  /* 0x00000006ff0d7e24 */ /* 0x002fc8000f8e00ff */
[----:B------:R1:W4:Y:S03]  /*9a70*/  SYNCS.PHASECHK.TRANS64.TRYWAIT P0, [R13+URZ], R12 ;  /* 0x0000000c0d0075a7 */ /* 0x000326000800017f */
[----:B----4-:R-:W-:Y:S05]  /*9a80*/  @!P0 NANOSLEEP.SYNCS 0x989680 ;  /* 0x009896800000895d */ /* 0x010fea0003900000 */
[----:B------:R-:W4:Y:S02]  /*9a90*/  @!P0 SYNCS.PHASECHK.TRANS64 P0, [R13+URZ], R12 ;  /* 0x0000000c0d0085a7 */ /* 0x000f24000800007f */
[----:B----4-:R-:W-:Y:S05]  /*9aa0*/  @!P0 BRA `(.L_x_21) ;  /* 0xfffffffc00ec8947 */ /* 0x010fea000383ffff */
[----:B------:R-:W-:Y:S05]  /*9ab0*/  BRA `(.L_x_20) ;  /* 0xffffff7c00587947 */ /* 0x000fea000383ffff */
.L_x_27:
[----:B-1----:R-:W-:-:S04]  /*9ac0*/  IMAD.U32 R15, RZ, RZ, UR13 ;  /* 0x0000000dff0f7e24 */ /* 0x002fc8000f8e00ff */
[----:B------:R1:W4:Y:S03]  /*9ad0*/  SYNCS.PHASECHK.TRANS64.TRYWAIT P0, [R15+URZ], R14 ;  /* 0x0000000e0f0075a7 */ /* 0x000326000800017f */
[----:B----4-:R-:W-:Y:S05]  /*9ae0*/  @!P0 NANOSLEEP.SYNCS 0x989680 ;  /* 0x009896800000895d */ /* 0x010fea0003900000 */
[----:B------:R-:W4:Y:S02]  /*9af0*/  @!P0 SYNCS.PHASECHK.TRANS64 P0, [R15+URZ], R14 ;  /* 0x0000000e0f0085a7 */ /* 0x000f24000800007f */
[----:B----4-:R-:W-:Y:S05]  /*9b00*/  @!P0 BRA `(.L_x_27) ;  /* 0xfffffffc00ec8947 */ /* 0x010fea000383ffff */
[----:B------:R-:W-:Y:S05]  /*9b10*/  BRA `(.L_x_26) ;  /* 0xffffff88000c7947 */ /* 0x000fea000383ffff */
.L_x_176:
[----:B------:R-:W-:Y:S01]  /*9b20*/  BSSY B1, `(.L_x_196) ;  /* 0x0000006000017945 */ /* 0x000fe20003800000 */
[----:B------:R-:W-:-:S07]  /*9b30*/  IMAD.MOV.U32 R7, RZ, RZ, -0x1 ;  /* 0xffffffffff077424 */ /* 0x000fce00078e00ff */
[----:B------:R-:W-:Y:S05]  /*9b40*/  WARPSYNC.COLLECTIVE R7, `(.L_x_197) ;  /* 0x00000000070c7348 */ /* 0x000fea0003c00000 */
[----:B------:R-:W-:Y:S02]  /*9b50*/  ELECT P0, UR62, PT ;  /* 0x00000000003e782f */ /* 0x000fe40003800000 */
[----:B------:R-:W-:Y:S01]  /*9b60*/  MOV R7, UR62 ;  /* 0x0000003e00077c02 */ /* 0x000fe20008000f00 */
[----:B------:R-:W-:Y:S10]  /*9b70*/  ENDCOLLECTIVE ;  /* 0x000000000000791b */ /* 0x000ff40003800000 */
.L_x_197:
[----:B------:R-:W-:Y:S05]  /*9b80*/  BSYNC B1 ;  /* 0x0000000000017941 */ /* 0x000fea0003800000 */
.L_x_196:
[----:B------:R-:W-:Y:S05]  /*9b90*/  BRA `(.L_x_198) ;  /* 0xfffffff000147947 */ /* 0x000fea000383ffff */
.L_x_179:
[----:B-1----:R1:W2:Y:S02]  /*9ba0*/  SYNCS.PHASECHK.TRANS64.TRYWAIT P0, [R20+URZ+0x28], R9 ;  /* 0x00002809140075a7 */ /* 0x0022a4000800017f */
[----:B--2---:R-:W-:Y:S05]  /*9bb0*/  @!P0 NANOSLEEP.SYNCS 0x989680 ;  /* 0x009896800000895d */ /* 0x004fea0003900000 */
[----:B------:R-:W2:Y:S02]  /*9bc0*/  @!P0 SYNCS.PHASECHK.TRANS64 P0, [R20+URZ+0x28], R9 ;  /* 0x00002809140085a7 */ /* 0x000ea4000800007f */
[----:B--2---:R-:W-:Y:S05]  /*9bd0*/  @!P0 BRA `(.L_x_179) ;  /* 0xfffffffc00f08947 */ /* 0x004fea000383ffff */
[----:B------:R-:W-:Y:S05]  /*9be0*/  BRA `(.L_x_199) ;  /* 0xfffffff000507947 */ /* 0x000fea000383ffff */
.L_x_187:
[----:B------:R-:W-:Y:S01]  /*9bf0*/  BSSY B0, `(.L_x_200) ;  /* 0x0000006000007945 */ /* 0x000fe20003800000 */
[----:B------:R-:W-:-:S07]  /*9c00*/  IMAD.MOV.U32 R7, RZ, RZ, -0x1 ;  /* 0xffffffffff077424 */ /* 0x000fce00078e00ff */
[----:B------:R-:W-:Y:S05]  /*9c10*/  WARPSYNC.COLLECTIVE R7, `(.L_x_201) ;  /* 0x00000000070c7348 */ /* 0x000fea0003c00000 */
[----:B------:R-:W-:Y:S02]  /*9c20*/  ELECT P0, UR62, PT ;  /* 0x00000000003e782f */ /* 0x000fe40003800000 */
[----:B------:R-:W-:Y:S01]  /*9c30*/  MOV R7, UR62 ;  /* 0x0000003e00077c02 */ /* 0x000fe20008000f00 */
[----:B------:R-:W-:Y:S10]  /*9c40*/  ENDCOLLECTIVE ;  /* 0x000000000000791b */ /* 0x000ff40003800000 */
.L_x_201:
[----:B------:R-:W-:Y:S05]  /*9c50*/  BSYNC B0 ;  /* 0x0000000000007941 */ /* 0x000fea0003800000 */
.L_x_200:
[----:B------:R-:W-:Y:S05]  /*9c60*/  BRA `(.L_x_202) ;  /* 0xfffffff800a47947 */ /* 0x000fea000383ffff */
.L_x_191:
[----:B0-----:R0:W1:Y:S02]  /*9c70*/  SYNCS.PHASECHK.TRANS64.TRYWAIT P0, [R6+URZ], R3 ;  /* 0x00000003060075a7 */ /* 0x001064000800017f */
[----:B-1----:R-:W-:Y:S05]  /*9c80*/  @!P0 NANOSLEEP.SYNCS 0x989680 ;  /* 0x009896800000895d */ /* 0x002fea0003900000 */
[----:B------:R-:W1:Y:S02]  /*9c90*/  @!P0 SYNCS.PHASECHK.TRANS64 P0, [R6+URZ], R3 ;  /* 0x00000003060085a7 */ /* 0x000e64000800007f */
[----:B-1----:R-:W-:Y:S05]  /*9ca0*/  @!P0 BRA `(.L_x_191) ;  /* 0xfffffffc00f08947 */ /* 0x002fea000383ffff */
[----:B------:R-:W-:Y:S05]  /*9cb0*/  BRA `(.L_x_203) ;  /* 0xfffffff800e47947 */ /* 0x000fea000383ffff */
.L_x_192:
[----:B0-----:R0:W1:Y:S02]  /*9cc0*/  SYNCS.PHASECHK.TRANS64.TRYWAIT P0, [R7+URZ], R4 ;  /* 0x00000004070075a7 */ /* 0x001064000800017f */
[----:B-1----:R-:W-:Y:S05]  /*9cd0*/  @!P0 NANOSLEEP.SYNCS 0x989680 ;  /* 0x009896800000895d */ /* 0x002fea0003900000 */
[----:B------:R-:W1:Y:S02]  /*9ce0*/  @!P0 SYNCS.PHASECHK.TRANS64 P0, [R7+URZ], R4 ;  /* 0x00000004070085a7 */ /* 0x000e64000800007f */
[----:B-1----:R-:W-:Y:S05]  /*9cf0*/  @!P0 BRA `(.L_x_192) ;  /* 0xfffffffc00f08947 */ /* 0x002fea000383ffff */
[----:B------:R-:W-:Y:S05]  /*9d00*/  BRA `(.L_x_204) ;  /* 0xfffffff800f47947 */ /* 0x000fea000383ffff */
.L_x_193:
[----:B0-----:R0:W1:Y:S02]  /*9d10*/  SYNCS.PHASECHK.TRANS64.TRYWAIT P0, [R10+URZ], R5 ;  /* 0x000000050a0075a7 */ /* 0x001064000800017f */
[----:B-1----:R-:W-:Y:S05]  /*9d20*/  @!P0 NANOSLEEP.SYNCS 0x989680 ;  /* 0x009896800000895d */ /* 0x002fea0003900000 */
[----:B------:R-:W1:Y:S02]  /*9d30*/  @!P0 SYNCS.PHASECHK.TRANS64 P0, [R10+URZ], R5 ;  /* 0x000000050a0085a7 */ /* 0x000e64000800007f */
[----:B-1----:R-:W-:Y:S05]  /*9d40*/  @!P0 BRA `(.L_x_193) ;  /* 0xfffffffc00f08947 */ /* 0x002fea000383ffff */
[----:B------:R-:W-:Y:S05]  /*9d50*/  BRA `(.L_x_205) ;  /* 0xfffffffc00047947 */ /* 0x000fea000383ffff */
.L_x_194:
[----:B-1----:R1:W2:Y:S02]  /*9d60*/  SYNCS.PHASECHK.TRANS64.TRYWAIT P0, [R11+URZ], R6 ;  /* 0x000000060b0075a7 */ /* 0x0022a4000800017f */
[----:B--2---:R-:W-:Y:S05]  /*9d70*/  @!P0 NANOSLEEP.SYNCS 0x989680 ;  /* 0x009896800000895d */ /* 0x004fea0003900000 */
[----:B------:R-:W2:Y:S02]  /*9d80*/  @!P0 SYNCS.PHASECHK.TRANS64 P0, [R11+URZ], R6 ;  /* 0x000000060b0085a7 */ /* 0x000ea4000800007f */
[----:B--2---:R-:W-:Y:S05]  /*9d90*/  @!P0 BRA `(.L_x_194) ;  /* 0xfffffffc00f08947 */ /* 0x004fea000383ffff */
[----:B------:R-:W-:Y:S05]  /*9da0*/  BRA `(.L_x_206) ;  /* 0xfffffffc000c7947 */ /* 0x000fea000383ffff */
.L_x_207:
[----:B------:R-:W-:-:S00]  /*9db0*/  BRA `(.L_x_207) ;  /* 0xfffffffc00fc7947 */ /* 0x000fc0000383ffff */
[----:B------:R-:W-:-:S00]  /*9dc0*/  NOP ;  /* 0x0000000000007918 */ /* 0x000fc00000000000 */
        /* <DEDUP_REMOVED lines=11> */
.L_x_208:


//--------------------- .nv.shared._ZN7cutlass13device_kernelINS_4gemm6kernel13GemmUniversalIN4cute5tupleIJiiiiEEENS1_10collective13CollectiveMmaINS1_37MainloopSm90TmaGmmaWarpSpecializedFP8ILi5ENS5_IJNS4_1CILi2EEESB_NSA_ILi1EEEEEENS1_35KernelTmaWarpSpecializedCooperativeEEENS5_IJNSA_ILi256EEENSA_ILi64EEENSA_ILi128EEEEEENS_12float_e4m3_tENS5_IJlSC_lEEESK_SL_NS4_8TiledMMAINS4_8MMA_AtomIJNS4_4SM904GMMA30MMA_64x64x32_F32E4M3E4M3_SS_TNILNSP_7ScaleInE1ELSR_1EEEEEENS4_6LayoutINS5_IJSB_SC_SC_EEENS5_IJSC_NSA_ILi0EEESW_EEEEENS5_IJNS4_10UnderscoreESZ_SZ_EEEEENS4_23SM90_TMA_LOAD_MULTICASTENS4_14ComposedLayoutINS4_7SwizzleILi3ELi4ELi3EEENS4_18smem_ptr_flag_bitsILi8EEENSU_INS5_IJNSA_ILi8EEESI_EEENS5_IJSI_SC_EEEEEEEvNS4_8identityES12_S1C_vS1D_EENS_8epilogue10collective6detail29Sm90TmaWarpSpecializedAdapterINS1G_15DefaultEpilogueISK_SL_SL_NS1F_6thread17LinearCombinationISK_Li1EffLNS1K_9ScaleType4KindE0ELNS_15FloatRoundStyleE2ESK_EENS1_15EpilogueDefaultEEEEEvvEEEEvNT_6ParamsE --------------------------
	.section	.nv.shared._ZN7cutlass13device_kernelINS_4gemm6kernel13GemmUniversalIN4cute5tupleIJiiiiEEENS1_10collective13CollectiveMmaINS1_37MainloopSm90TmaGmmaWarpSpecializedFP8ILi5ENS5_IJNS4_1CILi2EEESB_NSA_ILi1EEEEEENS1_35KernelTmaWarpSpecializedCooperativeEEENS5_IJNSA_ILi256EEENSA_ILi64EEENSA_ILi128EEEEEENS_12float_e4m3_tENS5_IJlSC_lEEESK_SL_NS4_8TiledMMAINS4_8MMA_AtomIJNS4_4SM904GMMA30MMA_64x64x32_F32E4M3E4M3_SS_TNILNSP_7ScaleInE1ELSR_1EEEEEENS4_6LayoutINS5_IJSB_SC_SC_EEENS5_IJSC_NSA_ILi0EEESW_EEEEENS5_IJNS4_10UnderscoreESZ_SZ_EEEEENS4_23SM90_TMA_LOAD_MULTICASTENS4_14ComposedLayoutINS4_7SwizzleILi3ELi4ELi3EEENS4_18smem_ptr_flag_bitsILi8EEENSU_INS5_IJNSA_ILi8EEESI_EEENS5_IJSI_SC_EEEEEEEvNS4_8identityES12_S1C_vS1D_EENS_8epilogue10collective6detail29Sm90TmaWarpSpecializedAdapterINS1G_15DefaultEpilogueISK_SL_SL_NS1F_6thread17LinearCombinationISK_Li1EffLNS1K_9ScaleType4KindE0ELNS_15FloatRoundStyleE2ESK_EENS1_15EpilogueDefaultEEEEEvvEEEEvNT_6ParamsE,"aw",@nobits
	.sectionflags	@""
	.align	16
	.zero		1024


//--------------------- .nv.shared.reserved.0     --------------------------
	.section	.nv.shared.reserved.0,"aw",@nobits
	.weak		__nv_reservedSMEM_offset_0_alias
	.size		__nv_reservedSMEM_offset_0_alias, 0, 0
	.other		__nv_reservedSMEM_offset_0_alias,@"STO_CUDA_RESERVED_SHARED STV_DEFAULT"
__nv_reservedSMEM_offset_0_alias:
	.zero		0


//--------------------- .nv.global                --------------------------
	.section	.nv.global,"aw",@nobits
.nv.global:
	.type		_ZN39_INTERNAL_4385c918_4_k_cu_44d08f74_48784cute1_E,@object
	.size		_ZN39_INTERNAL_4385c918_4_k_cu_44d08f74_48784cute1_E,(_ZN39_INTERNAL_4385c918_4_k_cu_44d08f74_48784cuda3std3__45__cpo6cbeginE - _ZN39_INTERNAL_4385c918_4_k_cu_44d08f74_48784cute1_E)
_ZN39_INTERNAL_4385c918_4_k_cu_44d08f74_48784cute1_E:
	.zero		1
	.type		_ZN39_INTERNAL_4385c918_4_k_cu_44d08f74_48784cuda3std3__45__cpo6cbeginE,@object
	.size		_ZN39_INTERNAL_4385c918_4_k_cu_44d08f74_48784cuda3std3__45__cpo6cbeginE,(_ZN39_INTERNAL_4385c918_4_k_cu_44d08f74_48784cuda3std3__48in_placeE - _ZN39_INTERNAL_4385c918_4_k_cu_44d08f74_48784cuda3std3__45__cpo6cbeginE)
_ZN39_INTERNAL_4385c918_4_k_cu_44d08f74_48784cuda3std3__45__cpo6cbeginE:
	.zero		1
	.type		_ZN39_INTERNAL_4385c918_4_k_cu_44d08f74_48784cuda3std3__48in_placeE,@object
	.size		_ZN39_INTERNAL_4385c918_4_k_cu_44d08f74_48784cuda3std3__48in_placeE,(_ZN39_INTERNAL_4385c918_4_k_cu_44d08f74_48784cuda3std6ranges3__45__cpo9iter_moveE - _ZN39_INTERNAL_4385c918_4_k_cu_44d08f74_48784cuda3std3__48in_placeE)
_ZN39_INTERNAL_4385c918_4_k_cu_44d08f74_48784cuda3std3__48in_placeE:
	.zero		1
	.type		_ZN39_INTERNAL_4385c918_4_k_cu_44d08f74_48784cuda3std6ranges3__45__cpo9iter_moveE,@object
	.size		_ZN39_INTERNAL_4385c918_4_k_cu_44d08f74_48784cuda3std6ranges3__45__cpo9iter_moveE,(_ZN39_INTERNAL_4385c918_4_k_cu_44d08f74_48784cuda3std3__45__cpo5beginE - _ZN39_INTERNAL_4385c918_4_k_cu_44d08f74_48784cuda3std6ranges3__45__cpo9iter_moveE)
_ZN39_INTERNAL_4385c918_4_k_cu_44d08f74_48784cuda3std6ranges3__45__cpo9iter_moveE:
	.zero		1
	.type		_ZN39_INTERNAL_4385c918_4_k_cu_44d08f74_48784cuda3std3__45__cpo5beginE,@object
	.size		_ZN39_INTERNAL_4385c918_4_k_cu_44d08f74_48784cuda3std3__45__cpo5beginE,(_ZN39_INTERNAL_4385c918_4_k_cu_44d08f74_48784cuda3std3__441_GLOBAL__N__4385c918_4_k_cu_44d08f74_48786ignoreE - _ZN39_INTERNAL_4385c918_4_k_cu_44d08f74_48784cuda3std3__45__cpo5beginE)
_ZN39_INTERNAL_4385c918_4_k_cu_44d08f74_48784cuda3std3__45__cpo5beginE:
	.zero		1
	.type		_ZN39_INTERNAL_4385c918_4_k_cu_44d08f74_48784cuda3std3__441_GLOBAL__N__4385c918_4_k_cu_44d08f74_48786ignoreE,@object
	.size		_ZN39_INTERNAL_4385c918_4_k_cu_44d08f74_48784cuda3std3__441_GLOBAL__N__4385c918_4_k_cu_44d08f74_48786ignoreE,(_ZN39_INTERNAL_4385c918_4_k_cu_44d08f74_48784cute7productE - _ZN39_INTERNAL_4385c918_4_k_cu_44d08f74_48784cuda3std3__441_GLOBAL__N__4385c918_4_k_cu_44d08f74_48786ignoreE)
_ZN39_INTERNAL_4385c918_4_k_cu_44d08f74_48784cuda3std3__441_GLOBAL__N__4385c918_4_k_cu_44d08f74_48786ignoreE:
	.zero		1
	.type		_ZN39_INTERNAL_4385c918_4_k_cu_44d08f74_48784cute7productE,@object
	.size		_ZN39_INTERNAL_4385c918_4_k_cu_44d08f74_48784cute7productE,(_ZN39_INTERNAL_4385c918_4_k_cu_44d08f74_48784cuda3std3__45__cpo3endE - _ZN39_INTERNAL_4385c918_4_k_cu_44d08f74_48784cute7productE)
_ZN39_INTERNAL_4385c918_4_k_cu_44d08f74_48784cute7productE:
	.zero		1
	.type		_ZN39_INTERNAL_4385c918_4_k_cu_44d08f74_48784cuda3std3__45__cpo3endE,@object
	.size		_ZN39_INTERNAL_4385c918_4_k_cu_44d08f74_48784cuda3std3__45__cpo3endE,(_ZN39_INTERNAL_4385c918_4_k_cu_44d08f74_48784cuda3std3__419piecewise_constructE - _ZN39_INTERNAL_4385c918_4_k_cu_44d08f74_48784cuda3std3__45__cpo3endE)
_ZN39_INTERNAL_4385c918_4_k_cu_44d08f74_48784cuda3std3__45__cpo3endE:
	.zero		1
	.type		_ZN39_INTERNAL_4385c918_4_k_cu_44d08f74_48784cuda3std3__419piecewise_constructE,@object
	.size		_ZN39_INTERNAL_4385c918_4_k_cu_44d08f74_48784cuda3std3__419piecewise_constructE,(_ZN39_INTERNAL_4385c918_4_k_cu_44d08f74_48784cuda3std3__45__cpo4cendE - _ZN39_INTERNAL_4385c918_4_k_cu_44d08f74_48784cuda3std3__419piecewise_constructE)
_ZN39_INTERNAL_4385c918_4_k_cu_44d08f74_48784cuda3std3__419piecewise_constructE:
	.zero		1
	.type		_ZN39_INTERNAL_4385c918_4_k_cu_44d08f74_48784cuda3std3__45__cpo4cendE,@object
	.size		_ZN39_INTERNAL_4385c918_4_k_cu_44d08f74_48784cuda3std3__45__cpo4cendE,(_ZN39_INTERNAL_4385c918_4_k_cu_44d08f74_48784cuda3std6ranges3__45__cpo4swapE - _ZN39_INTERNAL_4385c918_4_k_cu_44d08f74_48784cuda3std3__45__cpo4cendE)
_ZN39_INTERNAL_4385c918_4_k_cu_44d08f74_48784cuda3std3__45__cpo4cendE:
	.zero		1
	.type		_ZN39_INTERNAL_4385c918_4_k_cu_44d08f74_48784cuda3std6ranges3__45__cpo4swapE,@object
	.size		_ZN39_INTERNAL_4385c918_4_k_cu_44d08f74_48784cuda3std6ranges3__45__cpo4swapE,(.L_7 - _ZN39_INTERNAL_4385c918_4_k_cu_44d08f74_48784cuda3std6ranges3__45__cpo4swapE)
_ZN39_INTERNAL_4385c918_4_k_cu_44d08f74_48784cuda3std6ranges3__45__cpo4swapE:
	.zero		1
.L_7:


//--------------------- .nv.constant0._ZN7cutlass13device_kernelINS_4gemm6kernel13GemmUniversalIN4cute5tupleIJiiiiEEENS1_10collective13CollectiveMmaINS1_37MainloopSm90TmaGmmaWarpSpecializedFP8ILi5ENS5_IJNS4_1CILi2EEESB_NSA_ILi1EEEEEENS1_35KernelTmaWarpSpecializedCooperativeEEENS5_IJNSA_ILi256EEENSA_ILi64EEENSA_ILi128EEEEEENS_12float_e4m3_tENS5_IJlSC_lEEESK_SL_NS4_8TiledMMAINS4_8MMA_AtomIJNS4_4SM904GMMA30MMA_64x64x32_F32E4M3E4M3_SS_TNILNSP_7ScaleInE1ELSR_1EEEEEENS4_6LayoutINS5_IJSB_SC_SC_EEENS5_IJSC_NSA_ILi0EEESW_EEEEENS5_IJNS4_10UnderscoreESZ_SZ_EEEEENS4_23SM90_TMA_LOAD_MULTICASTENS4_14ComposedLayoutINS4_7SwizzleILi3ELi4ELi3EEENS4_18smem_ptr_flag_bitsILi8EEENSU_INS5_IJNSA_ILi8EEESI_EEENS5_IJSI_SC_EEEEEEEvNS4_8identityES12_S1C_vS1D_EENS_8epilogue10collective6detail29Sm90TmaWarpSpecializedAdapterINS1G_15DefaultEpilogueISK_SL_SL_NS1F_6thread17LinearCombinationISK_Li1EffLNS1K_9ScaleType4KindE0ELNS_15FloatRoundStyleE2ESK_EENS1_15EpilogueDefaultEEEEEvvEEEEvNT_6ParamsE --------------------------
	.section	.nv.constant0._ZN7cutlass13device_kernelINS_4gemm6kernel13GemmUniversalIN4cute5tupleIJiiiiEEENS1_10collective13CollectiveMmaINS1_37MainloopSm90TmaGmmaWarpSpecializedFP8ILi5ENS5_IJNS4_1CILi2EEESB_NSA_ILi1EEEEEENS1_35KernelTmaWarpSpecializedCooperativeEEENS5_IJNSA_ILi256EEENSA_ILi64EEENSA_ILi128EEEEEENS_12float_e4m3_tENS5_IJlSC_lEEESK_SL_NS4_8TiledMMAINS4_8MMA_AtomIJNS4_4SM904GMMA30MMA_64x64x32_F32E4M3E4M3_SS_TNILNSP_7ScaleInE1ELSR_1EEEEEENS4_6LayoutINS5_IJSB_SC_SC_EEENS5_IJSC_NSA_ILi0EEESW_EEEEENS5_IJNS4_10UnderscoreESZ_SZ_EEEEENS4_23SM90_TMA_LOAD_MULTICASTENS4_14ComposedLayoutINS4_7SwizzleILi3ELi4ELi3EEENS4_18smem_ptr_flag_bitsILi8EEENSU_INS5_IJNSA_ILi8EEESI_EEENS5_IJSI_SC_EEEEEEEvNS4_8identityES12_S1C_vS1D_EENS_8epilogue10collective6detail29Sm90TmaWarpSpecializedAdapterINS1G_15DefaultEpilogueISK_SL_SL_NS1F_6thread17LinearCombinationISK_Li1EffLNS1K_9ScaleType4KindE0ELNS_15FloatRoundStyleE2ESK_EENS1_15EpilogueDefaultEEEEEvvEEEEvNT_6ParamsE,"a",@progbits
	.sectionflags	@""
	.align	4
.nv.constant0._ZN7cutlass13device_kernelINS_4gemm6kernel13GemmUniversalIN4cute5tupleIJiiiiEEENS1_10collective13CollectiveMmaINS1_37MainloopSm90TmaGmmaWarpSpecializedFP8ILi5ENS5_IJNS4_1CILi2EEESB_NSA_ILi1EEEEEENS1_35KernelTmaWarpSpecializedCooperativeEEENS5_IJNSA_ILi256EEENSA_ILi64EEENSA_ILi128EEEEEENS_12float_e4m3_tENS5_IJlSC_lEEESK_SL_NS4_8TiledMMAINS4_8MMA_AtomIJNS4_4SM904GMMA30MMA_64x64x32_F32E4M3E4M3_SS_TNILNSP_7ScaleInE1ELSR_1EEEEEENS4_6LayoutINS5_IJSB_SC_SC_EEENS5_IJSC_NSA_ILi0EEESW_EEEEENS5_IJNS4_10UnderscoreESZ_SZ_EEEEENS4_23SM90_TMA_LOAD_MULTICASTENS4_14ComposedLayoutINS4_7SwizzleILi3ELi4ELi3EEENS4_18smem_ptr_flag_bitsILi8EEENSU_INS5_IJNSA_ILi8EEESI_EEENS5_IJSI_SC_EEEEEEEvNS4_8identityES12_S1C_vS1D_EENS_8epilogue10collective6detail29Sm90TmaWarpSpecializedAdapterINS1G_15DefaultEpilogueISK_SL_SL_NS1F_6thread17LinearCombinationISK_Li1EffLNS1K_9ScaleType4KindE0ELNS_15FloatRoundStyleE2ESK_EENS1_15EpilogueDefaultEEEEEvvEEEEvNT_6ParamsE:
	.zero		1664


//--------------------- SYMBOLS --------------------------

	.type		.nv.reservedSmem.offset0,@object
	.size		.nv.reservedSmem.offset0,0x4
